







.version 5.0
.target sm_61
.address_size 64


.global .align 8 .b8 _ZTVSt9basic_iosIcSt11char_traitsIcEE[32];
.global .align 8 .b8 _ZTTSo[8];
.global .align 8 .b8 _ZTVSt15basic_streambufIcSt11char_traitsIcEE[128];
.global .align 8 .b8 _ZTVNSt7__cxx1115basic_stringbufIcSt11char_traitsIcESaIcEEE[128];
.global .align 8 .b8 _ZTTNSt7__cxx1119basic_ostringstreamIcSt11char_traitsIcESaIcEEE[8];
.global .align 8 .b8 _ZTVN10__cxxabiv119__pointer_type_infoE[8];
.global .align 8 .b8 _ZTVN10__cxxabiv120__function_type_infoE[8];
.global .align 8 .b8 _ZTVN10__cxxabiv117__class_type_infoE[8];
.global .align 8 .b8 _ZTVN10__cxxabiv120__si_class_type_infoE[8];
.global .align 8 .b8 _ZTVN3c105ErrorE[40];
.global .align 8 .b8 _ZTVN3c1020intrusive_ptr_targetE[40];
.global .align 8 .b8 _ZTVN3c1011StorageImplE[40];
.global .align 8 .b8 _ZTVN6caffe28OperatorINS_11CUDAContextEEE[136];
.global .align 8 .b8 _ZTVN6caffe214ConvPoolOpBaseINS_11CUDAContextEEE[152];
.global .align 8 .b8 _ZTVN6caffe216DeformConvOpBaseIfNS_11CUDAContextEEE[152];
.global .align 8 .b8 _ZTVN6caffe212DeformConvOpIfNS_11CUDAContextEEE[152];
.global .align 8 .b8 _ZTVN6caffe220DeformConvGradientOpIfNS_11CUDAContextEEE[152];

.visible .entry _ZN6caffe228deformable_im2col_gpu_kernelIfEEviPKT_S3_iiiiiiiiiiiiiPS1_(
.param .u32 _ZN6caffe228deformable_im2col_gpu_kernelIfEEviPKT_S3_iiiiiiiiiiiiiPS1__param_0,
.param .u64 _ZN6caffe228deformable_im2col_gpu_kernelIfEEviPKT_S3_iiiiiiiiiiiiiPS1__param_1,
.param .u64 _ZN6caffe228deformable_im2col_gpu_kernelIfEEviPKT_S3_iiiiiiiiiiiiiPS1__param_2,
.param .u32 _ZN6caffe228deformable_im2col_gpu_kernelIfEEviPKT_S3_iiiiiiiiiiiiiPS1__param_3,
.param .u32 _ZN6caffe228deformable_im2col_gpu_kernelIfEEviPKT_S3_iiiiiiiiiiiiiPS1__param_4,
.param .u32 _ZN6caffe228deformable_im2col_gpu_kernelIfEEviPKT_S3_iiiiiiiiiiiiiPS1__param_5,
.param .u32 _ZN6caffe228deformable_im2col_gpu_kernelIfEEviPKT_S3_iiiiiiiiiiiiiPS1__param_6,
.param .u32 _ZN6caffe228deformable_im2col_gpu_kernelIfEEviPKT_S3_iiiiiiiiiiiiiPS1__param_7,
.param .u32 _ZN6caffe228deformable_im2col_gpu_kernelIfEEviPKT_S3_iiiiiiiiiiiiiPS1__param_8,
.param .u32 _ZN6caffe228deformable_im2col_gpu_kernelIfEEviPKT_S3_iiiiiiiiiiiiiPS1__param_9,
.param .u32 _ZN6caffe228deformable_im2col_gpu_kernelIfEEviPKT_S3_iiiiiiiiiiiiiPS1__param_10,
.param .u32 _ZN6caffe228deformable_im2col_gpu_kernelIfEEviPKT_S3_iiiiiiiiiiiiiPS1__param_11,
.param .u32 _ZN6caffe228deformable_im2col_gpu_kernelIfEEviPKT_S3_iiiiiiiiiiiiiPS1__param_12,
.param .u32 _ZN6caffe228deformable_im2col_gpu_kernelIfEEviPKT_S3_iiiiiiiiiiiiiPS1__param_13,
.param .u32 _ZN6caffe228deformable_im2col_gpu_kernelIfEEviPKT_S3_iiiiiiiiiiiiiPS1__param_14,
.param .u32 _ZN6caffe228deformable_im2col_gpu_kernelIfEEviPKT_S3_iiiiiiiiiiiiiPS1__param_15,
.param .u64 _ZN6caffe228deformable_im2col_gpu_kernelIfEEviPKT_S3_iiiiiiiiiiiiiPS1__param_16
)
{
.reg .pred %p<18>;
.reg .f32 %f<41>;
.reg .b32 %r<96>;
.reg .b64 %rd<74>;


ld.param.u32 %r9, [_ZN6caffe228deformable_im2col_gpu_kernelIfEEviPKT_S3_iiiiiiiiiiiiiPS1__param_0];
ld.param.u64 %rd20, [_ZN6caffe228deformable_im2col_gpu_kernelIfEEviPKT_S3_iiiiiiiiiiiiiPS1__param_1];
ld.param.u64 %rd21, [_ZN6caffe228deformable_im2col_gpu_kernelIfEEviPKT_S3_iiiiiiiiiiiiiPS1__param_2];
ld.param.u32 %r10, [_ZN6caffe228deformable_im2col_gpu_kernelIfEEviPKT_S3_iiiiiiiiiiiiiPS1__param_3];
ld.param.u32 %r11, [_ZN6caffe228deformable_im2col_gpu_kernelIfEEviPKT_S3_iiiiiiiiiiiiiPS1__param_4];
ld.param.u32 %r12, [_ZN6caffe228deformable_im2col_gpu_kernelIfEEviPKT_S3_iiiiiiiiiiiiiPS1__param_5];
ld.param.u32 %r13, [_ZN6caffe228deformable_im2col_gpu_kernelIfEEviPKT_S3_iiiiiiiiiiiiiPS1__param_6];
ld.param.u32 %r14, [_ZN6caffe228deformable_im2col_gpu_kernelIfEEviPKT_S3_iiiiiiiiiiiiiPS1__param_7];
ld.param.u32 %r15, [_ZN6caffe228deformable_im2col_gpu_kernelIfEEviPKT_S3_iiiiiiiiiiiiiPS1__param_8];
ld.param.u32 %r16, [_ZN6caffe228deformable_im2col_gpu_kernelIfEEviPKT_S3_iiiiiiiiiiiiiPS1__param_9];
ld.param.u32 %r17, [_ZN6caffe228deformable_im2col_gpu_kernelIfEEviPKT_S3_iiiiiiiiiiiiiPS1__param_10];
ld.param.u32 %r18, [_ZN6caffe228deformable_im2col_gpu_kernelIfEEviPKT_S3_iiiiiiiiiiiiiPS1__param_11];
ld.param.u32 %r19, [_ZN6caffe228deformable_im2col_gpu_kernelIfEEviPKT_S3_iiiiiiiiiiiiiPS1__param_12];
ld.param.u32 %r20, [_ZN6caffe228deformable_im2col_gpu_kernelIfEEviPKT_S3_iiiiiiiiiiiiiPS1__param_13];
ld.param.u32 %r21, [_ZN6caffe228deformable_im2col_gpu_kernelIfEEviPKT_S3_iiiiiiiiiiiiiPS1__param_14];
ld.param.u32 %r22, [_ZN6caffe228deformable_im2col_gpu_kernelIfEEviPKT_S3_iiiiiiiiiiiiiPS1__param_15];
ld.param.u64 %rd22, [_ZN6caffe228deformable_im2col_gpu_kernelIfEEviPKT_S3_iiiiiiiiiiiiiPS1__param_16];
mov.u32 %r23, %ctaid.x;
mov.u32 %r24, %ntid.x;
mov.u32 %r25, %tid.x;
mad.lo.s32 %r26, %r24, %r23, %r25;
cvt.u64.u32	%rd69, %r26;
cvt.s64.s32	%rd23, %r9;
setp.ge.u64	%p1, %rd69, %rd23;
@%p1 bra BB0_17;

cvt.rn.f32.s32	%f1, %r10;
cvt.rn.f32.s32	%f2, %r11;
cvta.to.global.u64 %rd36, %rd22;
cvta.to.global.u64 %rd42, %rd21;
cvta.to.global.u64 %rd51, %rd20;

BB0_2:
cvt.s64.s32	%rd24, %r22;
or.b64 %rd25, %rd69, %rd24;
and.b64 %rd26, %rd25, -4294967296;
setp.eq.s64	%p2, %rd26, 0;
@%p2 bra BB0_4;
bra.uni BB0_3;

BB0_4:
cvt.u32.u64	%r27, %rd69;
div.u32 %r28, %r27, %r22;
rem.u32 %r29, %r27, %r22;
cvt.u64.u32	%rd70, %r28;
cvt.u64.u32	%rd71, %r29;
bra.uni BB0_5;

BB0_3:
div.u64 %rd70, %rd69, %rd24;
rem.u64 %rd71, %rd69, %rd24;

BB0_5:
cvt.u32.u64	%r1, %rd71;
cvt.s64.s32	%rd28, %r21;
rem.u64 %rd29, %rd70, %rd28;
cvt.u32.u64	%r2, %rd29;
or.b64 %rd30, %rd70, %rd28;
and.b64 %rd31, %rd30, -4294967296;
setp.eq.s64	%p3, %rd31, 0;
@%p3 bra BB0_7;
bra.uni BB0_6;

BB0_7:
cvt.u32.u64	%r30, %rd70;
div.u32 %r31, %r30, %r21;
cvt.u64.u32	%rd72, %r31;
bra.uni BB0_8;

BB0_6:
div.u64 %rd72, %rd70, %rd28;

BB0_8:
cvt.u32.u64	%r3, %rd72;
mul.lo.s32 %r32, %r13, %r12;
mul.lo.s32 %r33, %r32, %r21;
mad.lo.s32 %r34, %r33, %r3, %r2;
mul.lo.s32 %r35, %r34, %r22;
cvt.s64.s32	%rd33, %r35;
cvt.s64.s32 %rd34, %rd71;
add.s64 %rd35, %rd33, %rd34;
shl.b64 %rd37, %rd35, 2;
add.s64 %rd73, %rd36, %rd37;
setp.lt.s32	%p4, %r12, 1;
@%p4 bra BB0_16;

div.s32 %r37, %r3, %r20;
mul.lo.s32 %r38, %r2, %r16;
sub.s32 %r39, %r38, %r14;
mul.lo.s32 %r40, %r1, %r17;
sub.s32 %r41, %r40, %r15;
mad.lo.s32 %r42, %r3, %r10, %r39;
mul.lo.s32 %r43, %r42, %r11;
cvt.s64.s32	%rd38, %r43;
cvt.s64.s32	%rd39, %r41;
add.s64 %rd13, %rd38, %rd39;
mul.lo.s32 %r44, %r12, %r13;
mul.lo.s32 %r45, %r44, %r21;
mul.lo.s32 %r46, %r45, %r22;
mul.lo.s32 %r47, %r46, %r37;
shl.b32 %r48, %r47, 1;
cvt.s64.s32	%rd14, %r48;
sub.s32 %r49, %r10, %r39;
sub.s32 %r50, %r11, %r41;
add.s32 %r51, %r49, -1;
add.s32 %r52, %r50, -1;
cvt.rn.f32.s32	%f3, %r52;
cvt.rn.f32.s32	%f4, %r51;
mov.u32 %r94, 0;

BB0_10:
setp.lt.s32	%p5, %r13, 1;
@%p5 bra BB0_15;

mul.lo.s32 %r54, %r94, %r18;
add.s32 %r57, %r54, %r39;
cvt.rn.f32.s32	%f5, %r57;
cvt.rn.f32.s32	%f6, %r54;
mov.u32 %r95, 0;

BB0_12:
mad.lo.s32 %r58, %r94, %r13, %r95;
shl.b32 %r59, %r58, 1;
mad.lo.s32 %r60, %r59, %r21, %r2;
mad.lo.s32 %r61, %r60, %r22, %r1;
add.s32 %r62, %r59, 1;
mad.lo.s32 %r63, %r62, %r21, %r2;
mad.lo.s32 %r64, %r63, %r22, %r1;
cvt.s64.s32	%rd40, %r61;
add.s64 %rd41, %rd40, %rd14;
shl.b64 %rd43, %rd41, 2;
add.s64 %rd44, %rd42, %rd43;
cvt.s64.s32	%rd45, %r64;
add.s64 %rd46, %rd45, %rd14;
shl.b64 %rd47, %rd46, 2;
add.s64 %rd48, %rd42, %rd47;
ld.global.f32 %f7, [%rd44];
add.f32 %f12, %f5, %f7;
mul.lo.s32 %r6, %r95, %r19;
add.s32 %r67, %r6, %r41;
cvt.rn.f32.s32	%f13, %r67;
ld.global.f32 %f8, [%rd48];
add.f32 %f14, %f13, %f8;
setp.ge.f32	%p6, %f14, 0f00000000;
setp.ge.f32	%p7, %f12, 0f00000000;
and.pred %p8, %p7, %p6;
setp.lt.f32	%p9, %f12, %f1;
and.pred %p10, %p8, %p9;
setp.lt.f32	%p11, %f14, %f2;
and.pred %p12, %p10, %p11;
mov.f32 %f40, 0f00000000;
@!%p12 bra BB0_14;
bra.uni BB0_13;

BB0_13:
add.f32 %f15, %f6, %f7;
cvt.rn.f32.s32	%f16, %r6;
add.f32 %f17, %f16, %f8;
cvt.rmi.f32.f32	%f18, %f15;
cvt.rzi.s32.f32	%r68, %f18;
cvt.rmi.f32.f32	%f19, %f17;
cvt.rzi.s32.f32	%r69, %f19;
setp.lt.s32	%p13, %r68, %r51;
add.s32 %r74, %r68, 1;
selp.f32	%f20, %f15, %f4, %p13;
min.s32 %r75, %r68, %r51;
selp.b32	%r76, %r74, %r51, %p13;
setp.lt.s32	%p14, %r69, %r52;
add.s32 %r81, %r69, 1;
selp.f32	%f21, %f17, %f3, %p14;
min.s32 %r82, %r69, %r52;
selp.b32	%r83, %r81, %r52, %p14;
cvt.rn.f32.s32	%f22, %r75;
sub.f32 %f23, %f20, %f22;
cvt.rn.f32.s32	%f24, %r82;
sub.f32 %f25, %f21, %f24;
mov.f32 %f26, 0f3F800000;
sub.f32 %f27, %f26, %f23;
sub.f32 %f28, %f26, %f25;
mul.lo.s32 %r84, %r75, %r11;
add.s32 %r85, %r82, %r84;
cvt.s64.s32	%rd49, %r85;
add.s64 %rd50, %rd49, %rd13;
shl.b64 %rd52, %rd50, 2;
add.s64 %rd53, %rd51, %rd52;
add.s32 %r86, %r83, %r84;
cvt.s64.s32	%rd54, %r86;
add.s64 %rd55, %rd54, %rd13;
shl.b64 %rd56, %rd55, 2;
add.s64 %rd57, %rd51, %rd56;
mul.lo.s32 %r87, %r76, %r11;
add.s32 %r88, %r82, %r87;
cvt.s64.s32	%rd58, %r88;
add.s64 %rd59, %rd58, %rd13;
shl.b64 %rd60, %rd59, 2;
add.s64 %rd61, %rd51, %rd60;
add.s32 %r89, %r83, %r87;
cvt.s64.s32	%rd62, %r89;
add.s64 %rd63, %rd62, %rd13;
shl.b64 %rd64, %rd63, 2;
add.s64 %rd65, %rd51, %rd64;
mul.f32 %f29, %f27, %f28;
mul.f32 %f30, %f27, %f25;
mul.f32 %f31, %f23, %f28;
mul.f32 %f32, %f23, %f25;
ld.global.f32 %f33, [%rd53];
mul.f32 %f34, %f33, %f29;
ld.global.f32 %f35, [%rd57];
fma.rn.f32 %f36, %f30, %f35, %f34;
ld.global.f32 %f37, [%rd61];
fma.rn.f32 %f38, %f31, %f37, %f36;
ld.global.f32 %f39, [%rd65];
fma.rn.f32 %f40, %f32, %f39, %f38;

BB0_14:
st.global.f32 [%rd73], %f40;
mul.lo.s32 %r90, %r22, %r21;
mul.wide.s32 %rd66, %r90, 4;
add.s64 %rd73, %rd73, %rd66;
add.s32 %r95, %r95, 1;
setp.lt.s32	%p15, %r95, %r13;
@%p15 bra BB0_12;

BB0_15:
add.s32 %r94, %r94, 1;
setp.lt.s32	%p16, %r94, %r12;
@%p16 bra BB0_10;

BB0_16:
mov.u32 %r91, %nctaid.x;
mul.lo.s32 %r93, %r91, %r24;
cvt.u64.u32	%rd67, %r93;
add.s64 %rd69, %rd67, %rd69;
setp.lt.u64	%p17, %rd69, %rd23;
@%p17 bra BB0_2;

BB0_17:
ret;
}


.visible .entry _ZN6caffe234deformable_col2im_coord_gpu_kernelIfEEviPKT_S3_S3_iiiiiiiiiiiiiiPS1_(
.param .u32 _ZN6caffe234deformable_col2im_coord_gpu_kernelIfEEviPKT_S3_S3_iiiiiiiiiiiiiiPS1__param_0,
.param .u64 _ZN6caffe234deformable_col2im_coord_gpu_kernelIfEEviPKT_S3_S3_iiiiiiiiiiiiiiPS1__param_1,
.param .u64 _ZN6caffe234deformable_col2im_coord_gpu_kernelIfEEviPKT_S3_S3_iiiiiiiiiiiiiiPS1__param_2,
.param .u64 _ZN6caffe234deformable_col2im_coord_gpu_kernelIfEEviPKT_S3_S3_iiiiiiiiiiiiiiPS1__param_3,
.param .u32 _ZN6caffe234deformable_col2im_coord_gpu_kernelIfEEviPKT_S3_S3_iiiiiiiiiiiiiiPS1__param_4,
.param .u32 _ZN6caffe234deformable_col2im_coord_gpu_kernelIfEEviPKT_S3_S3_iiiiiiiiiiiiiiPS1__param_5,
.param .u32 _ZN6caffe234deformable_col2im_coord_gpu_kernelIfEEviPKT_S3_S3_iiiiiiiiiiiiiiPS1__param_6,
.param .u32 _ZN6caffe234deformable_col2im_coord_gpu_kernelIfEEviPKT_S3_S3_iiiiiiiiiiiiiiPS1__param_7,
.param .u32 _ZN6caffe234deformable_col2im_coord_gpu_kernelIfEEviPKT_S3_S3_iiiiiiiiiiiiiiPS1__param_8,
.param .u32 _ZN6caffe234deformable_col2im_coord_gpu_kernelIfEEviPKT_S3_S3_iiiiiiiiiiiiiiPS1__param_9,
.param .u32 _ZN6caffe234deformable_col2im_coord_gpu_kernelIfEEviPKT_S3_S3_iiiiiiiiiiiiiiPS1__param_10,
.param .u32 _ZN6caffe234deformable_col2im_coord_gpu_kernelIfEEviPKT_S3_S3_iiiiiiiiiiiiiiPS1__param_11,
.param .u32 _ZN6caffe234deformable_col2im_coord_gpu_kernelIfEEviPKT_S3_S3_iiiiiiiiiiiiiiPS1__param_12,
.param .u32 _ZN6caffe234deformable_col2im_coord_gpu_kernelIfEEviPKT_S3_S3_iiiiiiiiiiiiiiPS1__param_13,
.param .u32 _ZN6caffe234deformable_col2im_coord_gpu_kernelIfEEviPKT_S3_S3_iiiiiiiiiiiiiiPS1__param_14,
.param .u32 _ZN6caffe234deformable_col2im_coord_gpu_kernelIfEEviPKT_S3_S3_iiiiiiiiiiiiiiPS1__param_15,
.param .u32 _ZN6caffe234deformable_col2im_coord_gpu_kernelIfEEviPKT_S3_S3_iiiiiiiiiiiiiiPS1__param_16,
.param .u32 _ZN6caffe234deformable_col2im_coord_gpu_kernelIfEEviPKT_S3_S3_iiiiiiiiiiiiiiPS1__param_17,
.param .u64 _ZN6caffe234deformable_col2im_coord_gpu_kernelIfEEviPKT_S3_S3_iiiiiiiiiiiiiiPS1__param_18
)
{
.reg .pred %p<25>;
.reg .f32 %f<60>;
.reg .b32 %r<118>;
.reg .b64 %rd<72>;


ld.param.u32 %r14, [_ZN6caffe234deformable_col2im_coord_gpu_kernelIfEEviPKT_S3_S3_iiiiiiiiiiiiiiPS1__param_0];
ld.param.u64 %rd19, [_ZN6caffe234deformable_col2im_coord_gpu_kernelIfEEviPKT_S3_S3_iiiiiiiiiiiiiiPS1__param_1];
ld.param.u64 %rd20, [_ZN6caffe234deformable_col2im_coord_gpu_kernelIfEEviPKT_S3_S3_iiiiiiiiiiiiiiPS1__param_2];
ld.param.u64 %rd21, [_ZN6caffe234deformable_col2im_coord_gpu_kernelIfEEviPKT_S3_S3_iiiiiiiiiiiiiiPS1__param_3];
ld.param.u32 %r15, [_ZN6caffe234deformable_col2im_coord_gpu_kernelIfEEviPKT_S3_S3_iiiiiiiiiiiiiiPS1__param_5];
ld.param.u32 %r16, [_ZN6caffe234deformable_col2im_coord_gpu_kernelIfEEviPKT_S3_S3_iiiiiiiiiiiiiiPS1__param_6];
ld.param.u32 %r17, [_ZN6caffe234deformable_col2im_coord_gpu_kernelIfEEviPKT_S3_S3_iiiiiiiiiiiiiiPS1__param_7];
ld.param.u32 %r18, [_ZN6caffe234deformable_col2im_coord_gpu_kernelIfEEviPKT_S3_S3_iiiiiiiiiiiiiiPS1__param_8];
ld.param.u32 %r25, [_ZN6caffe234deformable_col2im_coord_gpu_kernelIfEEviPKT_S3_S3_iiiiiiiiiiiiiiPS1__param_15];
ld.param.u32 %r26, [_ZN6caffe234deformable_col2im_coord_gpu_kernelIfEEviPKT_S3_S3_iiiiiiiiiiiiiiPS1__param_16];
ld.param.u32 %r27, [_ZN6caffe234deformable_col2im_coord_gpu_kernelIfEEviPKT_S3_S3_iiiiiiiiiiiiiiPS1__param_17];
ld.param.u64 %rd22, [_ZN6caffe234deformable_col2im_coord_gpu_kernelIfEEviPKT_S3_S3_iiiiiiiiiiiiiiPS1__param_18];
mov.u32 %r28, %ctaid.x;
mov.u32 %r29, %ntid.x;
mov.u32 %r30, %tid.x;
mad.lo.s32 %r31, %r29, %r28, %r30;
cvt.u64.u32	%rd68, %r31;
cvt.s64.s32	%rd23, %r14;
setp.ge.u64	%p1, %rd68, %rd23;
@%p1 bra BB1_17;

add.s32 %r32, %r16, -1;
cvt.rn.f32.s32	%f3, %r32;
add.s32 %r33, %r15, -1;
cvt.rn.f32.s32	%f4, %r33;
cvta.to.global.u64 %rd35, %rd21;
cvta.to.global.u64 %rd60, %rd19;
cvta.to.global.u64 %rd46, %rd20;
cvta.to.global.u64 %rd63, %rd22;

BB1_2:
cvt.s64.s32	%rd24, %r27;
or.b64 %rd25, %rd68, %rd24;
and.b64 %rd26, %rd25, -4294967296;
setp.eq.s64	%p2, %rd26, 0;
@%p2 bra BB1_4;
bra.uni BB1_3;

BB1_4:
cvt.u32.u64	%r34, %rd68;
div.u32 %r35, %r34, %r27;
rem.u32 %r36, %r34, %r27;
cvt.u64.u32	%rd69, %r35;
cvt.u64.u32	%rd70, %r36;
bra.uni BB1_5;

BB1_3:
div.u64 %rd69, %rd68, %rd24;
rem.u64 %rd70, %rd68, %rd24;

BB1_5:
cvt.s64.s32	%rd28, %r26;
rem.u64 %rd9, %rd69, %rd28;
or.b64 %rd29, %rd69, %rd28;
and.b64 %rd30, %rd29, -4294967296;
setp.eq.s64	%p3, %rd30, 0;
@%p3 bra BB1_7;
bra.uni BB1_6;

BB1_7:
cvt.u32.u64	%r37, %rd69;
div.u32 %r38, %r37, %r26;
cvt.u64.u32	%rd71, %r38;
bra.uni BB1_8;

BB1_6:
div.u64 %rd71, %rd69, %rd28;

BB1_8:
mul.lo.s32 %r39, %r17, %r18;
shl.b32 %r40, %r39, 1;
cvt.u32.u64	%r41, %rd71;
div.s32 %r1, %r41, %r40;
mul.lo.s32 %r42, %r40, %r1;
sub.s32 %r2, %r41, %r42;
shr.u32 %r43, %r2, 31;
add.s32 %r44, %r2, %r43;
shr.s32 %r116, %r44, 1;
mov.f32 %f57, 0f00000000;
setp.ge.s32	%p4, %r116, %r25;
@%p4 bra BB1_16;

ld.param.u32 %r107, [_ZN6caffe234deformable_col2im_coord_gpu_kernelIfEEviPKT_S3_S3_iiiiiiiiiiiiiiPS1__param_5];
cvt.u32.u64	%r4, %rd70;
cvt.u32.u64	%r5, %rd9;
mul.lo.s32 %r46, %r1, %r25;
div.s32 %r47, %r46, %r17;
div.s32 %r48, %r47, %r18;
mul.lo.s32 %r49, %r16, %r107;
mul.lo.s32 %r50, %r49, %r48;
cvt.s64.s32	%rd13, %r50;
and.b32 %r53, %r44, -2;
sub.s32 %r6, %r2, %r53;
mov.f32 %f16, 0f00000000;
mov.u32 %r117, 0;
mov.f32 %f59, %f16;

BB1_10:
cvt.rn.f32.s32	%f53, %r16;
ld.param.u32 %r115, [_ZN6caffe234deformable_col2im_coord_gpu_kernelIfEEviPKT_S3_S3_iiiiiiiiiiiiiiPS1__param_5];
cvt.rn.f32.s32	%f52, %r115;
ld.param.u32 %r114, [_ZN6caffe234deformable_col2im_coord_gpu_kernelIfEEviPKT_S3_S3_iiiiiiiiiiiiiiPS1__param_12];
ld.param.u32 %r113, [_ZN6caffe234deformable_col2im_coord_gpu_kernelIfEEviPKT_S3_S3_iiiiiiiiiiiiiiPS1__param_10];
ld.param.u32 %r112, [_ZN6caffe234deformable_col2im_coord_gpu_kernelIfEEviPKT_S3_S3_iiiiiiiiiiiiiiPS1__param_14];
ld.param.u32 %r111, [_ZN6caffe234deformable_col2im_coord_gpu_kernelIfEEviPKT_S3_S3_iiiiiiiiiiiiiiPS1__param_11];
ld.param.u32 %r110, [_ZN6caffe234deformable_col2im_coord_gpu_kernelIfEEviPKT_S3_S3_iiiiiiiiiiiiiiPS1__param_9];
ld.param.u32 %r109, [_ZN6caffe234deformable_col2im_coord_gpu_kernelIfEEviPKT_S3_S3_iiiiiiiiiiiiiiPS1__param_13];
mul.lo.s32 %r108, %r17, %r18;
mad.lo.s32 %r54, %r116, %r26, %r5;
mad.lo.s32 %r9, %r54, %r27, %r4;
div.s32 %r55, %r9, %r27;
div.s32 %r56, %r55, %r26;
rem.s32 %r57, %r56, %r18;
div.s32 %r58, %r56, %r18;
rem.s32 %r59, %r58, %r17;
rem.s32 %r60, %r9, %r27;
rem.s32 %r61, %r55, %r26;
mad.lo.s32 %r62, %r59, %r18, %r57;
shl.b32 %r63, %r62, 1;
mad.lo.s32 %r64, %r63, %r26, %r61;
mad.lo.s32 %r65, %r64, %r27, %r60;
add.s32 %r66, %r63, 1;
mad.lo.s32 %r67, %r66, %r26, %r61;
mad.lo.s32 %r68, %r67, %r27, %r60;
cvt.s64.s32	%rd32, %r65;
mul.lo.s32 %r70, %r108, %r1;
mul.lo.s32 %r71, %r27, %r26;
mul.lo.s32 %r72, %r70, %r71;
shl.b32 %r73, %r72, 1;
cvt.s64.s32	%rd33, %r73;
add.s64 %rd34, %rd32, %rd33;
shl.b64 %rd36, %rd34, 2;
add.s64 %rd37, %rd35, %rd36;
cvt.s64.s32	%rd38, %r68;
add.s64 %rd39, %rd38, %rd33;
shl.b64 %rd40, %rd39, 2;
add.s64 %rd41, %rd35, %rd40;
mul.lo.s32 %r74, %r59, %r109;
sub.s32 %r75, %r74, %r110;
mad.lo.s32 %r76, %r61, %r111, %r75;
cvt.rn.f32.s32	%f18, %r76;
ld.global.f32 %f19, [%rd37];
add.f32 %f20, %f19, %f18;
mul.lo.s32 %r77, %r57, %r112;
sub.s32 %r78, %r77, %r113;
mad.lo.s32 %r79, %r60, %r114, %r78;
cvt.rn.f32.s32	%f21, %r79;
ld.global.f32 %f22, [%rd41];
add.f32 %f23, %f21, %f22;
setp.lt.f32	%p5, %f20, 0f00000000;
setp.lt.f32	%p6, %f23, 0f00000000;
or.pred %p7, %p5, %p6;
setp.ge.f32	%p8, %f20, %f52;
or.pred %p9, %p7, %p8;
setp.ge.f32	%p10, %f23, %f53;
or.pred %p11, %p9, %p10;
selp.f32	%f6, 0fBF800000, %f20, %p11;
selp.f32	%f7, 0fBF800000, %f23, %p11;
setp.lt.f32	%p12, %f6, 0f00000000;
setp.lt.f32	%p13, %f52, %f6;
or.pred %p14, %p12, %p13;
setp.lt.f32	%p15, %f7, 0f00000000;
or.pred %p16, %p14, %p15;
setp.lt.f32	%p17, %f53, %f7;
or.pred %p18, %p16, %p17;
mov.f32 %f58, %f16;
@%p18 bra BB1_15;

ld.param.u32 %r106, [_ZN6caffe234deformable_col2im_coord_gpu_kernelIfEEviPKT_S3_S3_iiiiiiiiiiiiiiPS1__param_5];
add.s32 %r105, %r106, -1;
mul.lo.s32 %r104, %r16, %r106;
mul.lo.s32 %r81, %r104, %r117;
cvt.s64.s32	%rd42, %r81;
add.s64 %rd43, %rd42, %rd13;
setp.eq.s32	%p19, %r6, 0;
cvt.rzi.s32.f32	%r83, %f6;
setp.lt.s32	%p20, %r83, %r105;
add.s32 %r84, %r83, 1;
min.s32 %r10, %r83, %r105;
selp.b32	%r85, %r84, %r105, %p20;
selp.f32	%f8, %f6, %f4, %p20;
cvt.rzi.s32.f32	%r87, %f7;
setp.lt.s32	%p21, %r87, %r32;
add.s32 %r88, %r87, 1;
min.s32 %r11, %r87, %r32;
selp.b32	%r89, %r88, %r32, %p21;
selp.f32	%f9, %f7, %f3, %p21;
mul.lo.s32 %r90, %r10, %r16;
add.s32 %r91, %r11, %r90;
cvt.s64.s32	%rd44, %r91;
add.s64 %rd45, %rd44, %rd43;
shl.b64 %rd47, %rd45, 2;
add.s64 %rd14, %rd46, %rd47;
add.s32 %r92, %r89, %r90;
cvt.s64.s32	%rd48, %r92;
add.s64 %rd49, %rd48, %rd43;
shl.b64 %rd50, %rd49, 2;
add.s64 %rd15, %rd46, %rd50;
mul.lo.s32 %r93, %r85, %r16;
add.s32 %r94, %r11, %r93;
cvt.s64.s32	%rd51, %r94;
add.s64 %rd52, %rd51, %rd43;
shl.b64 %rd53, %rd52, 2;
add.s64 %rd16, %rd46, %rd53;
add.s32 %r95, %r89, %r93;
cvt.s64.s32	%rd54, %r95;
add.s64 %rd55, %rd54, %rd43;
shl.b64 %rd56, %rd55, 2;
add.s64 %rd17, %rd46, %rd56;
@%p19 bra BB1_14;
bra.uni BB1_12;

BB1_14:
add.s32 %r97, %r11, 1;
cvt.rn.f32.s32	%f38, %r97;
sub.f32 %f39, %f38, %f9;
neg.f32 %f40, %f39;
ld.global.f32 %f41, [%rd14];
fma.rn.f32 %f42, %f40, %f41, 0f00000000;
cvt.rn.f32.s32	%f43, %r11;
sub.f32 %f44, %f9, %f43;
neg.f32 %f45, %f44;
ld.global.f32 %f46, [%rd15];
fma.rn.f32 %f47, %f45, %f46, %f42;
ld.global.f32 %f48, [%rd16];
fma.rn.f32 %f49, %f39, %f48, %f47;
ld.global.f32 %f50, [%rd17];
fma.rn.f32 %f11, %f44, %f50, %f49;
mov.f32 %f58, %f11;
bra.uni BB1_15;

BB1_12:
setp.ne.s32	%p22, %r6, 1;
mov.f32 %f55, %f16;
mov.f32 %f58, %f55;
@%p22 bra BB1_15;

add.s32 %r96, %r10, 1;
cvt.rn.f32.s32	%f25, %r96;
sub.f32 %f26, %f25, %f8;
neg.f32 %f27, %f26;
ld.global.f32 %f28, [%rd14];
fma.rn.f32 %f29, %f27, %f28, 0f00000000;
ld.global.f32 %f30, [%rd15];
fma.rn.f32 %f31, %f26, %f30, %f29;
cvt.rn.f32.s32	%f32, %r10;
sub.f32 %f33, %f8, %f32;
neg.f32 %f34, %f33;
ld.global.f32 %f35, [%rd16];
fma.rn.f32 %f36, %f34, %f35, %f31;
ld.global.f32 %f37, [%rd17];
fma.rn.f32 %f10, %f33, %f37, %f36;
mov.f32 %f58, %f10;

BB1_15:
mov.f32 %f12, %f58;
mul.lo.s32 %r100, %r71, %r46;
cvt.s64.s32	%rd57, %r100;
cvt.s64.s32	%rd58, %r9;
add.s64 %rd59, %rd58, %rd57;
shl.b64 %rd61, %rd59, 2;
add.s64 %rd62, %rd60, %rd61;
ld.global.f32 %f51, [%rd62];
fma.rn.f32 %f59, %f12, %f51, %f59;
add.s32 %r117, %r117, 1;
mad.lo.s32 %r116, %r18, %r17, %r116;
setp.lt.s32	%p23, %r116, %r25;
mov.f32 %f57, %f59;
@%p23 bra BB1_10;

BB1_16:
shl.b64 %rd64, %rd68, 2;
add.s64 %rd65, %rd63, %rd64;
st.global.f32 [%rd65], %f57;
mov.u32 %r102, %nctaid.x;
mul.lo.s32 %r103, %r102, %r29;
cvt.u64.u32	%rd66, %r103;
add.s64 %rd68, %rd66, %rd68;
setp.lt.u64	%p24, %rd68, %rd23;
@%p24 bra BB1_2;

BB1_17:
ret;
}


.visible .entry _ZN6caffe228deformable_col2im_gpu_kernelIfEEviPKT_S3_iiiiiiiiiiiiiiPS1_(
.param .u32 _ZN6caffe228deformable_col2im_gpu_kernelIfEEviPKT_S3_iiiiiiiiiiiiiiPS1__param_0,
.param .u64 _ZN6caffe228deformable_col2im_gpu_kernelIfEEviPKT_S3_iiiiiiiiiiiiiiPS1__param_1,
.param .u64 _ZN6caffe228deformable_col2im_gpu_kernelIfEEviPKT_S3_iiiiiiiiiiiiiiPS1__param_2,
.param .u32 _ZN6caffe228deformable_col2im_gpu_kernelIfEEviPKT_S3_iiiiiiiiiiiiiiPS1__param_3,
.param .u32 _ZN6caffe228deformable_col2im_gpu_kernelIfEEviPKT_S3_iiiiiiiiiiiiiiPS1__param_4,
.param .u32 _ZN6caffe228deformable_col2im_gpu_kernelIfEEviPKT_S3_iiiiiiiiiiiiiiPS1__param_5,
.param .u32 _ZN6caffe228deformable_col2im_gpu_kernelIfEEviPKT_S3_iiiiiiiiiiiiiiPS1__param_6,
.param .u32 _ZN6caffe228deformable_col2im_gpu_kernelIfEEviPKT_S3_iiiiiiiiiiiiiiPS1__param_7,
.param .u32 _ZN6caffe228deformable_col2im_gpu_kernelIfEEviPKT_S3_iiiiiiiiiiiiiiPS1__param_8,
.param .u32 _ZN6caffe228deformable_col2im_gpu_kernelIfEEviPKT_S3_iiiiiiiiiiiiiiPS1__param_9,
.param .u32 _ZN6caffe228deformable_col2im_gpu_kernelIfEEviPKT_S3_iiiiiiiiiiiiiiPS1__param_10,
.param .u32 _ZN6caffe228deformable_col2im_gpu_kernelIfEEviPKT_S3_iiiiiiiiiiiiiiPS1__param_11,
.param .u32 _ZN6caffe228deformable_col2im_gpu_kernelIfEEviPKT_S3_iiiiiiiiiiiiiiPS1__param_12,
.param .u32 _ZN6caffe228deformable_col2im_gpu_kernelIfEEviPKT_S3_iiiiiiiiiiiiiiPS1__param_13,
.param .u32 _ZN6caffe228deformable_col2im_gpu_kernelIfEEviPKT_S3_iiiiiiiiiiiiiiPS1__param_14,
.param .u32 _ZN6caffe228deformable_col2im_gpu_kernelIfEEviPKT_S3_iiiiiiiiiiiiiiPS1__param_15,
.param .u32 _ZN6caffe228deformable_col2im_gpu_kernelIfEEviPKT_S3_iiiiiiiiiiiiiiPS1__param_16,
.param .u64 _ZN6caffe228deformable_col2im_gpu_kernelIfEEviPKT_S3_iiiiiiiiiiiiiiPS1__param_17
)
{
.reg .pred %p<100>;
.reg .f32 %f<190>;
.reg .b32 %r<159>;
.reg .b64 %rd<84>;


ld.param.u32 %r22, [_ZN6caffe228deformable_col2im_gpu_kernelIfEEviPKT_S3_iiiiiiiiiiiiiiPS1__param_0];
ld.param.u64 %rd26, [_ZN6caffe228deformable_col2im_gpu_kernelIfEEviPKT_S3_iiiiiiiiiiiiiiPS1__param_1];
ld.param.u64 %rd27, [_ZN6caffe228deformable_col2im_gpu_kernelIfEEviPKT_S3_iiiiiiiiiiiiiiPS1__param_2];
ld.param.u32 %r23, [_ZN6caffe228deformable_col2im_gpu_kernelIfEEviPKT_S3_iiiiiiiiiiiiiiPS1__param_4];
ld.param.u32 %r24, [_ZN6caffe228deformable_col2im_gpu_kernelIfEEviPKT_S3_iiiiiiiiiiiiiiPS1__param_5];
ld.param.u32 %r25, [_ZN6caffe228deformable_col2im_gpu_kernelIfEEviPKT_S3_iiiiiiiiiiiiiiPS1__param_6];
ld.param.u32 %r26, [_ZN6caffe228deformable_col2im_gpu_kernelIfEEviPKT_S3_iiiiiiiiiiiiiiPS1__param_7];
ld.param.u32 %r28, [_ZN6caffe228deformable_col2im_gpu_kernelIfEEviPKT_S3_iiiiiiiiiiiiiiPS1__param_9];
ld.param.u32 %r29, [_ZN6caffe228deformable_col2im_gpu_kernelIfEEviPKT_S3_iiiiiiiiiiiiiiPS1__param_10];
ld.param.u32 %r30, [_ZN6caffe228deformable_col2im_gpu_kernelIfEEviPKT_S3_iiiiiiiiiiiiiiPS1__param_11];
ld.param.u32 %r32, [_ZN6caffe228deformable_col2im_gpu_kernelIfEEviPKT_S3_iiiiiiiiiiiiiiPS1__param_13];
ld.param.u32 %r34, [_ZN6caffe228deformable_col2im_gpu_kernelIfEEviPKT_S3_iiiiiiiiiiiiiiPS1__param_15];
ld.param.u32 %r35, [_ZN6caffe228deformable_col2im_gpu_kernelIfEEviPKT_S3_iiiiiiiiiiiiiiPS1__param_16];
ld.param.u64 %rd28, [_ZN6caffe228deformable_col2im_gpu_kernelIfEEviPKT_S3_iiiiiiiiiiiiiiPS1__param_17];
mov.u32 %r36, %ctaid.x;
mov.u32 %r37, %ntid.x;
mov.u32 %r38, %tid.x;
mad.lo.s32 %r39, %r37, %r36, %r38;
cvt.u64.u32	%rd76, %r39;
cvt.s64.s32	%rd29, %r22;
setp.ge.u64	%p2, %rd76, %rd29;
@%p2 bra BB2_92;

cvt.rn.f32.s32	%f1, %r23;
cvt.rn.f32.s32	%f2, %r24;
add.s32 %r40, %r24, -1;
cvt.rn.f32.s32	%f3, %r40;
add.s32 %r41, %r23, -1;
cvt.rn.f32.s32	%f4, %r41;
cvta.to.global.u64 %rd49, %rd27;
cvta.to.global.u64 %rd56, %rd26;

BB2_2:
cvt.s64.s32	%rd30, %r35;
or.b64 %rd31, %rd76, %rd30;
and.b64 %rd32, %rd31, -4294967296;
setp.eq.s64	%p3, %rd32, 0;
@%p3 bra BB2_4;
bra.uni BB2_3;

BB2_4:
cvt.u32.u64	%r42, %rd76;
div.u32 %r43, %r42, %r35;
rem.u32 %r44, %r42, %r35;
cvt.u64.u32	%rd77, %r43;
cvt.u64.u32	%rd78, %r44;
bra.uni BB2_5;

BB2_3:
div.u64 %rd77, %rd76, %rd30;
rem.u64 %rd78, %rd76, %rd30;

BB2_5:
cvt.s64.s32	%rd34, %r34;
or.b64 %rd35, %rd77, %rd34;
and.b64 %rd36, %rd35, -4294967296;
setp.eq.s64	%p4, %rd36, 0;
@%p4 bra BB2_7;
bra.uni BB2_6;

BB2_7:
cvt.u32.u64	%r45, %rd77;
div.u32 %r46, %r45, %r34;
rem.u32 %r47, %r45, %r34;
cvt.u64.u32	%rd79, %r46;
cvt.u64.u32	%rd80, %r47;
bra.uni BB2_8;

BB2_6:
div.u64 %rd79, %rd77, %rd34;
rem.u64 %rd80, %rd77, %rd34;

BB2_8:
cvt.s64.s32	%rd38, %r26;
or.b64 %rd39, %rd79, %rd38;
and.b64 %rd40, %rd39, -4294967296;
setp.eq.s64	%p5, %rd40, 0;
@%p5 bra BB2_10;
bra.uni BB2_9;

BB2_10:
cvt.u32.u64	%r48, %rd79;
div.u32 %r49, %r48, %r26;
rem.u32 %r50, %r48, %r26;
cvt.u64.u32	%rd81, %r49;
cvt.u64.u32	%rd82, %r50;
bra.uni BB2_11;

BB2_9:
div.u64 %rd81, %rd79, %rd38;
rem.u64 %rd82, %rd79, %rd38;

BB2_11:
cvt.s64.s32	%rd42, %r25;
rem.u64 %rd21, %rd81, %rd42;
or.b64 %rd43, %rd81, %rd42;
and.b64 %rd44, %rd43, -4294967296;
setp.eq.s64	%p6, %rd44, 0;
@%p6 bra BB2_13;
bra.uni BB2_12;

BB2_13:
cvt.u32.u64	%r51, %rd81;
div.u32 %r52, %r51, %r25;
cvt.u64.u32	%rd83, %r52;
bra.uni BB2_14;

BB2_12:
div.u64 %rd83, %rd81, %rd42;

BB2_14:
ld.param.u32 %r157, [_ZN6caffe228deformable_col2im_gpu_kernelIfEEviPKT_S3_iiiiiiiiiiiiiiPS1__param_8];
ld.param.u32 %r156, [_ZN6caffe228deformable_col2im_gpu_kernelIfEEviPKT_S3_iiiiiiiiiiiiiiPS1__param_12];
ld.param.u32 %r155, [_ZN6caffe228deformable_col2im_gpu_kernelIfEEviPKT_S3_iiiiiiiiiiiiiiPS1__param_14];
cvt.u32.u64	%r54, %rd82;
cvt.u32.u64	%r55, %rd21;
cvt.u32.u64	%r56, %rd83;
div.s32 %r57, %r56, %r155;
cvt.u32.u64	%r58, %rd78;
cvt.u32.u64	%r59, %rd80;
mul.lo.s32 %r60, %r25, %r26;
mul.lo.s32 %r61, %r60, %r34;
mul.lo.s32 %r62, %r61, %r35;
mul.lo.s32 %r63, %r62, %r57;
shl.b32 %r64, %r63, 1;
cvt.s64.s32	%rd46, %r64;
mad.lo.s32 %r65, %r55, %r26, %r54;
shl.b32 %r66, %r65, 1;
mad.lo.s32 %r67, %r66, %r34, %r59;
mad.lo.s32 %r68, %r67, %r35, %r58;
add.s32 %r69, %r66, 1;
mad.lo.s32 %r70, %r69, %r34, %r59;
mad.lo.s32 %r71, %r70, %r35, %r58;
cvt.s64.s32	%rd47, %r68;
add.s64 %rd48, %rd47, %rd46;
shl.b64 %rd50, %rd48, 2;
add.s64 %rd51, %rd49, %rd50;
cvt.s64.s32	%rd52, %r71;
add.s64 %rd53, %rd52, %rd46;
shl.b64 %rd54, %rd53, 2;
add.s64 %rd55, %rd49, %rd54;
mul.lo.s32 %r72, %r55, %r156;
sub.s32 %r73, %r72, %r157;
mad.lo.s32 %r74, %r59, %r29, %r73;
cvt.rn.f32.s32	%f66, %r74;
ld.global.f32 %f67, [%rd51];
add.f32 %f5, %f67, %f66;
mul.lo.s32 %r75, %r54, %r32;
sub.s32 %r76, %r75, %r28;
mad.lo.s32 %r77, %r58, %r30, %r76;
cvt.rn.f32.s32	%f68, %r77;
ld.global.f32 %f69, [%rd55];
add.f32 %f6, %f69, %f68;
shl.b64 %rd57, %rd76, 2;
add.s64 %rd58, %rd56, %rd57;
ld.global.f32 %f7, [%rd58];
cvt.rzi.s32.f32	%r1, %f5;
cvt.rzi.s32.f32	%r2, %f6;
mad.lo.s32 %r3, %r56, %r23, %r1;
setp.lt.f32	%p7, %f5, 0f00000000;
setp.lt.f32	%p8, %f1, %f5;
or.pred %p9, %p7, %p8;
setp.lt.f32	%p10, %f6, 0f00000000;
or.pred %p11, %p9, %p10;
setp.lt.f32	%p12, %f2, %f6;
or.pred %p1, %p11, %p12;
add.s32 %r78, %r2, -2;
cvt.rn.f32.s32	%f8, %r78;
sub.f32 %f9, %f6, %f8;
add.s32 %r79, %r2, -1;
cvt.rn.f32.s32	%f12, %r79;
sub.f32 %f13, %f6, %f12;
cvt.rn.f32.s32	%f16, %r2;
sub.f32 %f17, %f6, %f16;
add.s32 %r80, %r2, 1;
cvt.rn.f32.s32	%f20, %r80;
sub.f32 %f21, %f6, %f20;
add.s32 %r81, %r2, 2;
cvt.rn.f32.s32	%f24, %r81;
sub.f32 %f25, %f6, %f24;
add.s32 %r82, %r2, 3;
cvt.rn.f32.s32	%f27, %r82;
mov.u32 %r158, -2;

BB2_15:
add.s32 %r5, %r158, %r1;
cvt.rn.f32.s32	%f28, %r5;
sub.f32 %f29, %f5, %f28;
add.s32 %r83, %r5, 1;
cvt.rn.f32.s32	%f30, %r83;
setp.lt.s32	%p13, %r5, 0;
setp.ge.s32	%p14, %r5, %r23;
or.pred %p15, %p13, %p14;
setp.lt.s32	%p16, %r78, 0;
setp.ge.s32	%p17, %r78, %r24;
or.pred %p18, %p17, %p16;
or.pred %p19, %p15, %p18;
@%p19 bra BB2_30;

abs.f32 %f70, %f29;
setp.geu.f32	%p20, %f70, 0f3F800000;
@%p20 bra BB2_30;

abs.f32 %f71, %f9;
setp.geu.f32	%p21, %f71, 0f3F800000;
@%p21 bra BB2_30;

mov.f32 %f185, 0f00000000;
@%p1 bra BB2_29;

mov.f32 %f185, 0f00000000;
max.f32 %f74, %f5, %f185;
cvt.rzi.s32.f32	%r85, %f74;
max.f32 %f75, %f6, %f185;
cvt.rzi.s32.f32	%r86, %f75;
setp.lt.s32	%p22, %r85, %r41;
add.s32 %r88, %r85, 1;
min.s32 %r89, %r85, %r41;
selp.b32	%r6, %r88, %r41, %p22;
selp.f32	%f31, %f74, %f4, %p22;
setp.lt.s32	%p23, %r86, %r40;
add.s32 %r91, %r86, 1;
min.s32 %r7, %r86, %r40;
selp.b32	%r8, %r91, %r40, %p23;
selp.f32	%f32, %f75, %f3, %p23;
setp.eq.s32	%p24, %r5, %r89;
@%p24 bra BB2_25;
bra.uni BB2_20;

BB2_25:
setp.eq.s32	%p28, %r7, %r78;
@%p28 bra BB2_28;
bra.uni BB2_26;

BB2_28:
sub.f32 %f89, %f30, %f31;
sub.f32 %f90, %f12, %f32;
mul.f32 %f185, %f89, %f90;
bra.uni BB2_29;

BB2_20:
setp.ne.s32	%p25, %r5, %r6;
@%p25 bra BB2_29;

setp.eq.s32	%p26, %r7, %r78;
@%p26 bra BB2_24;
bra.uni BB2_22;

BB2_24:
add.f32 %f82, %f31, 0f3F800000;
sub.f32 %f83, %f82, %f28;
sub.f32 %f84, %f12, %f32;
mul.f32 %f185, %f83, %f84;
bra.uni BB2_29;

BB2_26:
setp.ne.s32	%p29, %r8, %r78;
@%p29 bra BB2_29;

sub.f32 %f86, %f30, %f31;
add.f32 %f87, %f32, 0f3F800000;
sub.f32 %f88, %f87, %f8;
mul.f32 %f185, %f86, %f88;
bra.uni BB2_29;

BB2_22:
setp.ne.s32	%p27, %r8, %r78;
@%p27 bra BB2_29;

add.f32 %f78, %f31, 0f3F800000;
sub.f32 %f79, %f78, %f28;
add.f32 %f80, %f32, 0f3F800000;
sub.f32 %f81, %f80, %f8;
mul.f32 %f185, %f79, %f81;

BB2_29:
add.s32 %r96, %r3, %r158;
mad.lo.s32 %r97, %r96, %r24, %r2;
add.s32 %r98, %r97, -2;
cvta.to.global.u64 %rd59, %rd28;
mul.wide.s32 %rd60, %r98, 4;
add.s64 %rd61, %rd59, %rd60;
mul.f32 %f91, %f7, %f185;
atom.global.add.f32 %f92, [%rd61], %f91;

BB2_30:
setp.gt.s32	%p33, %r2, %r24;
setp.lt.s32	%p34, %r2, 1;
or.pred %p35, %p33, %p34;
or.pred %p36, %p35, %p15;
@%p36 bra BB2_45;

abs.f32 %f93, %f29;
setp.geu.f32	%p37, %f93, 0f3F800000;
@%p37 bra BB2_45;

abs.f32 %f94, %f13;
setp.geu.f32	%p38, %f94, 0f3F800000;
@%p38 bra BB2_45;

mov.f32 %f186, 0f00000000;
@%p1 bra BB2_44;

mov.f32 %f186, 0f00000000;
max.f32 %f97, %f5, %f186;
cvt.rzi.s32.f32	%r99, %f97;
max.f32 %f98, %f6, %f186;
cvt.rzi.s32.f32	%r100, %f98;
setp.lt.s32	%p39, %r99, %r41;
add.s32 %r102, %r99, 1;
min.s32 %r103, %r99, %r41;
selp.b32	%r9, %r102, %r41, %p39;
selp.f32	%f38, %f97, %f4, %p39;
setp.lt.s32	%p40, %r100, %r40;
add.s32 %r105, %r100, 1;
min.s32 %r10, %r100, %r40;
selp.b32	%r11, %r105, %r40, %p40;
selp.f32	%f39, %f98, %f3, %p40;
setp.eq.s32	%p41, %r5, %r103;
@%p41 bra BB2_40;
bra.uni BB2_35;

BB2_40:
setp.eq.s32	%p45, %r10, %r79;
@%p45 bra BB2_43;
bra.uni BB2_41;

BB2_43:
sub.f32 %f112, %f30, %f38;
sub.f32 %f113, %f16, %f39;
mul.f32 %f186, %f112, %f113;
bra.uni BB2_44;

BB2_35:
setp.ne.s32	%p42, %r5, %r9;
@%p42 bra BB2_44;

setp.eq.s32	%p43, %r10, %r79;
@%p43 bra BB2_39;
bra.uni BB2_37;

BB2_39:
add.f32 %f105, %f38, 0f3F800000;
sub.f32 %f106, %f105, %f28;
sub.f32 %f107, %f16, %f39;
mul.f32 %f186, %f106, %f107;
bra.uni BB2_44;

BB2_41:
setp.ne.s32	%p46, %r11, %r79;
@%p46 bra BB2_44;

sub.f32 %f109, %f30, %f38;
add.f32 %f110, %f39, 0f3F800000;
sub.f32 %f111, %f110, %f12;
mul.f32 %f186, %f109, %f111;
bra.uni BB2_44;

BB2_37:
setp.ne.s32	%p44, %r11, %r79;
@%p44 bra BB2_44;

add.f32 %f101, %f38, 0f3F800000;
sub.f32 %f102, %f101, %f28;
add.f32 %f103, %f39, 0f3F800000;
sub.f32 %f104, %f103, %f12;
mul.f32 %f186, %f102, %f104;

BB2_44:
add.s32 %r110, %r3, %r158;
mad.lo.s32 %r111, %r110, %r24, %r2;
add.s32 %r112, %r111, -1;
cvta.to.global.u64 %rd62, %rd28;
mul.wide.s32 %rd63, %r112, 4;
add.s64 %rd64, %rd62, %rd63;
mul.f32 %f114, %f7, %f186;
atom.global.add.f32 %f115, [%rd64], %f114;

BB2_45:
setp.ge.s32	%p50, %r2, %r24;
setp.lt.s32	%p51, %r2, 0;
or.pred %p52, %p50, %p51;
or.pred %p53, %p52, %p15;
@%p53 bra BB2_60;

abs.f32 %f116, %f29;
setp.geu.f32	%p54, %f116, 0f3F800000;
@%p54 bra BB2_60;

abs.f32 %f117, %f17;
setp.geu.f32	%p55, %f117, 0f3F800000;
@%p55 bra BB2_60;

mov.f32 %f187, 0f00000000;
@%p1 bra BB2_59;

mov.f32 %f187, 0f00000000;
max.f32 %f120, %f5, %f187;
cvt.rzi.s32.f32	%r113, %f120;
max.f32 %f121, %f6, %f187;
cvt.rzi.s32.f32	%r114, %f121;
setp.lt.s32	%p56, %r113, %r41;
add.s32 %r116, %r113, 1;
min.s32 %r117, %r113, %r41;
selp.b32	%r12, %r116, %r41, %p56;
selp.f32	%f45, %f120, %f4, %p56;
setp.lt.s32	%p57, %r114, %r40;
add.s32 %r119, %r114, 1;
min.s32 %r13, %r114, %r40;
selp.b32	%r14, %r119, %r40, %p57;
selp.f32	%f46, %f121, %f3, %p57;
setp.eq.s32	%p58, %r5, %r117;
@%p58 bra BB2_55;
bra.uni BB2_50;

BB2_55:
setp.eq.s32	%p62, %r13, %r2;
@%p62 bra BB2_58;
bra.uni BB2_56;

BB2_58:
sub.f32 %f135, %f30, %f45;
sub.f32 %f136, %f20, %f46;
mul.f32 %f187, %f135, %f136;
bra.uni BB2_59;

BB2_50:
setp.ne.s32	%p59, %r5, %r12;
@%p59 bra BB2_59;

setp.eq.s32	%p60, %r13, %r2;
@%p60 bra BB2_54;
bra.uni BB2_52;

BB2_54:
add.f32 %f128, %f45, 0f3F800000;
sub.f32 %f129, %f128, %f28;
sub.f32 %f130, %f20, %f46;
mul.f32 %f187, %f129, %f130;
bra.uni BB2_59;

BB2_56:
setp.ne.s32	%p63, %r14, %r2;
@%p63 bra BB2_59;

sub.f32 %f132, %f30, %f45;
add.f32 %f133, %f46, 0f3F800000;
sub.f32 %f134, %f133, %f16;
mul.f32 %f187, %f132, %f134;
bra.uni BB2_59;

BB2_52:
setp.ne.s32	%p61, %r14, %r2;
@%p61 bra BB2_59;

add.f32 %f124, %f45, 0f3F800000;
sub.f32 %f125, %f124, %f28;
add.f32 %f126, %f46, 0f3F800000;
sub.f32 %f127, %f126, %f16;
mul.f32 %f187, %f125, %f127;

BB2_59:
add.s32 %r120, %r3, %r158;
mad.lo.s32 %r121, %r120, %r24, %r2;
cvta.to.global.u64 %rd65, %rd28;
mul.wide.s32 %rd66, %r121, 4;
add.s64 %rd67, %rd65, %rd66;
mul.f32 %f137, %f7, %f187;
atom.global.add.f32 %f138, [%rd67], %f137;

BB2_60:
setp.ge.s32	%p67, %r80, %r24;
setp.lt.s32	%p68, %r2, -1;
or.pred %p69, %p67, %p68;
or.pred %p70, %p69, %p15;
@%p70 bra BB2_75;

abs.f32 %f139, %f29;
setp.geu.f32	%p71, %f139, 0f3F800000;
@%p71 bra BB2_75;

abs.f32 %f140, %f21;
setp.geu.f32	%p72, %f140, 0f3F800000;
@%p72 bra BB2_75;

mov.f32 %f188, 0f00000000;
@%p1 bra BB2_74;

mov.f32 %f188, 0f00000000;
max.f32 %f143, %f5, %f188;
cvt.rzi.s32.f32	%r123, %f143;
max.f32 %f144, %f6, %f188;
cvt.rzi.s32.f32	%r124, %f144;
setp.lt.s32	%p73, %r123, %r41;
add.s32 %r126, %r123, 1;
min.s32 %r127, %r123, %r41;
selp.b32	%r15, %r126, %r41, %p73;
selp.f32	%f52, %f143, %f4, %p73;
setp.lt.s32	%p74, %r124, %r40;
add.s32 %r129, %r124, 1;
min.s32 %r16, %r124, %r40;
selp.b32	%r17, %r129, %r40, %p74;
selp.f32	%f53, %f144, %f3, %p74;
setp.eq.s32	%p75, %r5, %r127;
@%p75 bra BB2_70;
bra.uni BB2_65;

BB2_70:
setp.eq.s32	%p79, %r16, %r80;
@%p79 bra BB2_73;
bra.uni BB2_71;

BB2_73:
sub.f32 %f158, %f30, %f52;
sub.f32 %f159, %f24, %f53;
mul.f32 %f188, %f158, %f159;
bra.uni BB2_74;

BB2_65:
setp.ne.s32	%p76, %r5, %r15;
@%p76 bra BB2_74;

setp.eq.s32	%p77, %r16, %r80;
@%p77 bra BB2_69;
bra.uni BB2_67;

BB2_69:
add.f32 %f151, %f52, 0f3F800000;
sub.f32 %f152, %f151, %f28;
sub.f32 %f153, %f24, %f53;
mul.f32 %f188, %f152, %f153;
bra.uni BB2_74;

BB2_71:
setp.ne.s32	%p80, %r17, %r80;
@%p80 bra BB2_74;

sub.f32 %f155, %f30, %f52;
add.f32 %f156, %f53, 0f3F800000;
sub.f32 %f157, %f156, %f20;
mul.f32 %f188, %f155, %f157;
bra.uni BB2_74;

BB2_67:
setp.ne.s32	%p78, %r17, %r80;
@%p78 bra BB2_74;

add.f32 %f147, %f52, 0f3F800000;
sub.f32 %f148, %f147, %f28;
add.f32 %f149, %f53, 0f3F800000;
sub.f32 %f150, %f149, %f20;
mul.f32 %f188, %f148, %f150;

BB2_74:
add.s32 %r134, %r3, %r158;
mad.lo.s32 %r135, %r134, %r24, %r2;
add.s32 %r136, %r135, 1;
cvta.to.global.u64 %rd68, %rd28;
mul.wide.s32 %rd69, %r136, 4;
add.s64 %rd70, %rd68, %rd69;
mul.f32 %f160, %f7, %f188;
atom.global.add.f32 %f161, [%rd70], %f160;

BB2_75:
setp.lt.s32	%p84, %r81, 0;
setp.ge.s32	%p85, %r81, %r24;
or.pred %p86, %p85, %p84;
or.pred %p87, %p86, %p15;
@%p87 bra BB2_90;

abs.f32 %f162, %f29;
setp.geu.f32	%p88, %f162, 0f3F800000;
@%p88 bra BB2_90;

abs.f32 %f163, %f25;
setp.geu.f32	%p89, %f163, 0f3F800000;
@%p89 bra BB2_90;

mov.f32 %f189, 0f00000000;
@%p1 bra BB2_89;

mov.f32 %f189, 0f00000000;
max.f32 %f166, %f5, %f189;
cvt.rzi.s32.f32	%r138, %f166;
max.f32 %f167, %f6, %f189;
cvt.rzi.s32.f32	%r139, %f167;
setp.lt.s32	%p90, %r138, %r41;
add.s32 %r141, %r138, 1;
min.s32 %r142, %r138, %r41;
selp.b32	%r18, %r141, %r41, %p90;
selp.f32	%f59, %f166, %f4, %p90;
setp.lt.s32	%p91, %r139, %r40;
add.s32 %r144, %r139, 1;
min.s32 %r19, %r139, %r40;
selp.b32	%r20, %r144, %r40, %p91;
selp.f32	%f60, %f167, %f3, %p91;
setp.eq.s32	%p92, %r5, %r142;
@%p92 bra BB2_85;
bra.uni BB2_80;

BB2_85:
setp.eq.s32	%p96, %r19, %r81;
@%p96 bra BB2_88;
bra.uni BB2_86;

BB2_88:
sub.f32 %f181, %f30, %f59;
sub.f32 %f182, %f27, %f60;
mul.f32 %f189, %f181, %f182;
bra.uni BB2_89;

BB2_80:
setp.ne.s32	%p93, %r5, %r18;
@%p93 bra BB2_89;

setp.eq.s32	%p94, %r19, %r81;
@%p94 bra BB2_84;
bra.uni BB2_82;

BB2_84:
add.f32 %f174, %f59, 0f3F800000;
sub.f32 %f175, %f174, %f28;
sub.f32 %f176, %f27, %f60;
mul.f32 %f189, %f175, %f176;
bra.uni BB2_89;

BB2_86:
setp.ne.s32	%p97, %r20, %r81;
@%p97 bra BB2_89;

sub.f32 %f178, %f30, %f59;
add.f32 %f179, %f60, 0f3F800000;
sub.f32 %f180, %f179, %f24;
mul.f32 %f189, %f178, %f180;
bra.uni BB2_89;

BB2_82:
setp.ne.s32	%p95, %r20, %r81;
@%p95 bra BB2_89;

add.f32 %f170, %f59, 0f3F800000;
sub.f32 %f171, %f170, %f28;
add.f32 %f172, %f60, 0f3F800000;
sub.f32 %f173, %f172, %f24;
mul.f32 %f189, %f171, %f173;

BB2_89:
add.s32 %r149, %r3, %r158;
mad.lo.s32 %r150, %r149, %r24, %r2;
add.s32 %r151, %r150, 2;
cvta.to.global.u64 %rd71, %rd28;
mul.wide.s32 %rd72, %r151, 4;
add.s64 %rd73, %rd71, %rd72;
mul.f32 %f183, %f7, %f189;
atom.global.add.f32 %f184, [%rd73], %f183;

BB2_90:
add.s32 %r158, %r158, 1;
setp.ne.s32	%p98, %r158, 3;
@%p98 bra BB2_15;

mov.u32 %r153, %nctaid.x;
mul.lo.s32 %r154, %r153, %r37;
cvt.u64.u32	%rd75, %r154;
add.s64 %rd76, %rd75, %rd76;
setp.lt.u64	%p99, %rd76, %rd29;
@%p99 bra BB2_2;

BB2_92:
ret;
}




// ===== COMPILED SASS (sm_100) =====

	.target	sm_100

	.elftype	@"ET_EXEC"


//--------------------- .note.nv.tkinfo           --------------------------
	.section	.note.nv.tkinfo,"",@"SHT_NOTE"
	.sectionflags	@"SHF_NOTE_NV_TKINFO"
	.tkinfo
        /*0018*/ 	.word	0x00000002
        /*0030*/ 	.string	""
        /*0030*/ 	.string	"ptxas"
        /*0030*/ 	.string	"Cuda compilation tools, release 13.0, V13.0.88"
        /*0030*/ 	.string	"Build cuda_13.0.r13.0/compiler.36424714_0"
        /*0030*/ 	.string	"-arch sm_100 "



//--------------------- .note.nv.cuinfo           --------------------------
	.section	.note.nv.cuinfo,"",@"SHT_NOTE"
	.sectionflags	@"SHF_NOTE_NV_CUINFO"
        /*0018*/ 	.short	0x0002
        /*001a*/ 	.short	0x003d
        /*001c*/ 	.short	0x0082
	.zero		2


//--------------------- .nv.info                  --------------------------
	.section	.nv.info,"",@"SHT_CUDA_INFO"
	.align	4


	//----- nvinfo : EIATTR_REGCOUNT
	.align		4
        /*0000*/ 	.byte	0x04, 0x2f
        /*0002*/ 	.short	(.L_18 - .L_17)
	.align		4
.L_17:
        /*0004*/ 	.word	index@(_ZN6caffe228deformable_im2col_gpu_kernelIfEEviPKT_S3_iiiiiiiiiiiiiPS1_)
        /*0008*/ 	.word	0x00000025


	//----- nvinfo : EIATTR_FRAME_SIZE
	.align		4
.L_18:
        /*000c*/ 	.byte	0x04, 0x11
        /*000e*/ 	.short	(.L_20 - .L_19)
	.align		4
.L_19:
        /*0010*/ 	.word	index@($__internal_5_$__cuda_sm20_rem_u64)
        /*0014*/ 	.word	0x00000000


	//----- nvinfo : EIATTR_FRAME_SIZE
	.align		4
.L_20:
        /*0018*/ 	.byte	0x04, 0x11
        /*001a*/ 	.short	(.L_22 - .L_21)
	.align		4
.L_21:
        /*001c*/ 	.word	index@($__internal_4_$__cuda_sm20_div_u64)
        /*0020*/ 	.word	0x00000000


	//----- nvinfo : EIATTR_FRAME_SIZE
	.align		4
.L_22:
        /*0024*/ 	.byte	0x04, 0x11
        /*0026*/ 	.short	(.L_24 - .L_23)
	.align		4
.L_23:
        /*0028*/ 	.word	index@(_ZN6caffe228deformable_im2col_gpu_kernelIfEEviPKT_S3_iiiiiiiiiiiiiPS1_)
        /*002c*/ 	.word	0x00000000


	//----- nvinfo : EIATTR_REGCOUNT
	.align		4
.L_24:
        /*0030*/ 	.byte	0x04, 0x2f
        /*0032*/ 	.short	(.L_26 - .L_25)
	.align		4
.L_25:
        /*0034*/ 	.word	index@(_ZN6caffe234deformable_col2im_coord_gpu_kernelIfEEviPKT_S3_S3_iiiiiiiiiiiiiiPS1_)
        /*0038*/ 	.word	0x00000028


	//----- nvinfo : EIATTR_FRAME_SIZE
	.align		4
.L_26:
        /*003c*/ 	.byte	0x04, 0x11
        /*003e*/ 	.short	(.L_28 - .L_27)
	.align		4
.L_27:
        /*0040*/ 	.word	index@($__internal_3_$__cuda_sm20_rem_u64)
        /*0044*/ 	.word	0x00000000


	//----- nvinfo : EIATTR_FRAME_SIZE
	.align		4
.L_28:
        /*0048*/ 	.byte	0x04, 0x11
        /*004a*/ 	.short	(.L_30 - .L_29)
	.align		4
.L_29:
        /*004c*/ 	.word	index@($__internal_2_$__cuda_sm20_div_u64)
        /*0050*/ 	.word	0x00000000


	//----- nvinfo : EIATTR_FRAME_SIZE
	.align		4
.L_30:
        /*0054*/ 	.byte	0x04, 0x11
        /*0056*/ 	.short	(.L_32 - .L_31)
	.align		4
.L_31:
        /*0058*/ 	.word	index@(_ZN6caffe234deformable_col2im_coord_gpu_kernelIfEEviPKT_S3_S3_iiiiiiiiiiiiiiPS1_)
        /*005c*/ 	.word	0x00000000


	//----- nvinfo : EIATTR_REGCOUNT
	.align		4
.L_32:
        /*0060*/ 	.byte	0x04, 0x2f
        /*0062*/ 	.short	(.L_34 - .L_33)
	.align		4
.L_33:
        /*0064*/ 	.word	index@(_ZN6caffe228deformable_col2im_gpu_kernelIfEEviPKT_S3_iiiiiiiiiiiiiiPS1_)
        /*0068*/ 	.word	0x00000030


	//----- nvinfo : EIATTR_FRAME_SIZE
	.align		4
.L_34:
        /*006c*/ 	.byte	0x04, 0x11
        /*006e*/ 	.short	(.L_36 - .L_35)
	.align		4
.L_35:
        /*0070*/ 	.word	index@($__internal_1_$__cuda_sm20_rem_u64)
        /*0074*/ 	.word	0x00000000


	//----- nvinfo : EIATTR_FRAME_SIZE
	.align		4
.L_36:
        /*0078*/ 	.byte	0x04, 0x11
        /*007a*/ 	.short	(.L_38 - .L_37)
	.align		4
.L_37:
        /*007c*/ 	.word	index@($__internal_0_$__cuda_sm20_div_u64)
        /*0080*/ 	.word	0x00000000


	//----- nvinfo : EIATTR_FRAME_SIZE
	.align		4
.L_38:
        /*0084*/ 	.byte	0x04, 0x11
        /*0086*/ 	.short	(.L_40 - .L_39)
	.align		4
.L_39:
        /*0088*/ 	.word	index@(_ZN6caffe228deformable_col2im_gpu_kernelIfEEviPKT_S3_iiiiiiiiiiiiiiPS1_)
        /*008c*/ 	.word	0x00000000


	//----- nvinfo : EIATTR_MIN_STACK_SIZE
	.align		4
.L_40:
        /*0090*/ 	.byte	0x04, 0x12
        /*0092*/ 	.short	(.L_42 - .L_41)
	.align		4
.L_41:
        /*0094*/ 	.word	index@(_ZN6caffe228deformable_col2im_gpu_kernelIfEEviPKT_S3_iiiiiiiiiiiiiiPS1_)
        /*0098*/ 	.word	0x00000000


	//----- nvinfo : EIATTR_MIN_STACK_SIZE
	.align		4
.L_42:
        /*009c*/ 	.byte	0x04, 0x12
        /*009e*/ 	.short	(.L_44 - .L_43)
	.align		4
.L_43:
        /*00a0*/ 	.word	index@(_ZN6caffe234deformable_col2im_coord_gpu_kernelIfEEviPKT_S3_S3_iiiiiiiiiiiiiiPS1_)
        /*00a4*/ 	.word	0x00000000


	//----- nvinfo : EIATTR_MIN_STACK_SIZE
	.align		4
.L_44:
        /*00a8*/ 	.byte	0x04, 0x12
        /*00aa*/ 	.short	(.L_46 - .L_45)
	.align		4
.L_45:
        /*00ac*/ 	.word	index@(_ZN6caffe228deformable_im2col_gpu_kernelIfEEviPKT_S3_iiiiiiiiiiiiiPS1_)
        /*00b0*/ 	.word	0x00000000
.L_46:


//--------------------- .nv.compat                --------------------------
	.section	.nv.compat,"",@"SHT_CUDA_COMPAT_INFO"
	.align	4
        /*0000*/ 	.byte	0x02, 0x09, 0x00, 0x00, 0x02, 0x02, 0x01, 0x00, 0x02, 0x05, 0x05, 0x00, 0x03, 0x07, 0x01, 0x01
        /*0010*/ 	.byte	0x02, 0x03, 0x00, 0x00, 0x02, 0x06, 0x01, 0x00, 0x04, 0x0b, 0x08, 0x00, 0x01, 0x00, 0x00, 0x00
        /*0020*/ 	.byte	0x00, 0x00, 0x00, 0x00


//--------------------- .nv.info._ZN6caffe228deformable_col2im_gpu_kernelIfEEviPKT_S3_iiiiiiiiiiiiiiPS1_ --------------------------
	.section	.nv.info._ZN6caffe228deformable_col2im_gpu_kernelIfEEviPKT_S3_iiiiiiiiiiiiiiPS1_,"",@"SHT_CUDA_INFO"
	.sectionflags	@""
	.align	4


	//----- nvinfo : EIATTR_CUDA_API_VERSION
	.align		4
        /*0000*/ 	.byte	0x04, 0x37
        /*0002*/ 	.short	(.L_48 - .L_47)
.L_47:
        /*0004*/ 	.word	0x00000082


	//----- nvinfo : EIATTR_KPARAM_INFO
	.align		4
.L_48:
        /*0008*/ 	.byte	0x04, 0x17
        /*000a*/ 	.short	(.L_50 - .L_49)
.L_49:
        /*000c*/ 	.word	0x00000000
        /*0010*/ 	.short	0x0011
        /*0012*/ 	.short	0x0050
        /*0014*/ 	.byte	0x00, 0xf0, 0x21, 0x00


	//----- nvinfo : EIATTR_KPARAM_INFO
	.align		4
.L_50:
        /*0018*/ 	.byte	0x04, 0x17
        /*001a*/ 	.short	(.L_52 - .L_51)
.L_51:
        /*001c*/ 	.word	0x00000000
        /*0020*/ 	.short	0x0010
        /*0022*/ 	.short	0x004c
        /*0024*/ 	.byte	0x00, 0xf0, 0x11, 0x00


	//----- nvinfo : EIATTR_KPARAM_INFO
	.align		4
.L_52:
        /*0028*/ 	.byte	0x04, 0x17
        /*002a*/ 	.short	(.L_54 - .L_53)
.L_53:
        /*002c*/ 	.word	0x00000000
        /*0030*/ 	.short	0x000f
        /*0032*/ 	.short	0x0048
        /*0034*/ 	.byte	0x00, 0xf0, 0x11, 0x00


	//----- nvinfo : EIATTR_KPARAM_INFO
	.align		4
.L_54:
        /*0038*/ 	.byte	0x04, 0x17
        /*003a*/ 	.short	(.L_56 - .L_55)
.L_55:
        /*003c*/ 	.word	0x00000000
        /*0040*/ 	.short	0x000e
        /*0042*/ 	.short	0x0044
        /*0044*/ 	.byte	0x00, 0xf0, 0x11, 0x00


	//----- nvinfo : EIATTR_KPARAM_INFO
	.align		4
.L_56:
        /*0048*/ 	.byte	0x04, 0x17
        /*004a*/ 	.short	(.L_58 - .L_57)
.L_57:
        /*004c*/ 	.word	0x00000000
        /*0050*/ 	.short	0x000d
        /*0052*/ 	.short	0x0040
        /*0054*/ 	.byte	0x00, 0xf0, 0x11, 0x00


	//----- nvinfo : EIATTR_KPARAM_INFO
	.align		4
.L_58:
        /*0058*/ 	.byte	0x04, 0x17
        /*005a*/ 	.short	(.L_60 - .L_59)
.L_59:
        /*005c*/ 	.word	0x00000000
        /*0060*/ 	.short	0x000c
        /*0062*/ 	.short	0x003c
        /*0064*/ 	.byte	0x00, 0xf0, 0x11, 0x00


	//----- nvinfo : EIATTR_KPARAM_INFO
	.align		4
.L_60:
        /*0068*/ 	.byte	0x04, 0x17
        /*006a*/ 	.short	(.L_62 - .L_61)
.L_61:
        /*006c*/ 	.word	0x00000000
        /*0070*/ 	.short	0x000b
        /*0072*/ 	.short	0x0038
        /*0074*/ 	.byte	0x00, 0xf0, 0x11, 0x00


	//----- nvinfo : EIATTR_KPARAM_INFO
	.align		4
.L_62:
        /*0078*/ 	.byte	0x04, 0x17
        /*007a*/ 	.short	(.L_64 - .L_63)
.L_63:
        /*007c*/ 	.word	0x00000000
        /*0080*/ 	.short	0x000a
        /*0082*/ 	.short	0x0034
        /*0084*/ 	.byte	0x00, 0xf0, 0x11, 0x00


	//----- nvinfo : EIATTR_KPARAM_INFO
	.align		4
.L_64:
        /*0088*/ 	.byte	0x04, 0x17
        /*008a*/ 	.short	(.L_66 - .L_65)
.L_65:
        /*008c*/ 	.word	0x00000000
        /*0090*/ 	.short	0x0009
        /*0092*/ 	.short	0x0030
        /*0094*/ 	.byte	0x00, 0xf0, 0x11, 0x00


	//----- nvinfo : EIATTR_KPARAM_INFO
	.align		4
.L_66:
        /*0098*/ 	.byte	0x04, 0x17
        /*009a*/ 	.short	(.L_68 - .L_67)
.L_67:
        /*009c*/ 	.word	0x00000000
        /*00a0*/ 	.short	0x0008
        /*00a2*/ 	.short	0x002c
        /*00a4*/ 	.byte	0x00, 0xf0, 0x11, 0x00


	//----- nvinfo : EIATTR_KPARAM_INFO
	.align		4
.L_68:
        /*00a8*/ 	.byte	0x04, 0x17
        /*00aa*/ 	.short	(.L_70 - .L_69)
.L_69:
        /*00ac*/ 	.word	0x00000000
        /*00b0*/ 	.short	0x0007
        /*00b2*/ 	.short	0x0028
        /*00b4*/ 	.byte	0x00, 0xf0, 0x11, 0x00


	//----- nvinfo : EIATTR_KPARAM_INFO
	.align		4
.L_70:
        /*00b8*/ 	.byte	0x04, 0x17
        /*00ba*/ 	.short	(.L_72 - .L_71)
.L_71:
        /*00bc*/ 	.word	0x00000000
        /*00c0*/ 	.short	0x0006
        /*00c2*/ 	.short	0x0024
        /*00c4*/ 	.byte	0x00, 0xf0, 0x11, 0x00


	//----- nvinfo : EIATTR_KPARAM_INFO
	.align		4
.L_72:
        /*00c8*/ 	.byte	0x04, 0x17
        /*00ca*/ 	.short	(.L_74 - .L_73)
.L_73:
        /*00cc*/ 	.word	0x00000000
        /*00d0*/ 	.short	0x0005
        /*00d2*/ 	.short	0x0020
        /*00d4*/ 	.byte	0x00, 0xf0, 0x11, 0x00


	//----- nvinfo : EIATTR_KPARAM_INFO
	.align		4
.L_74:
        /*00d8*/ 	.byte	0x04, 0x17
        /*00da*/ 	.short	(.L_76 - .L_75)
.L_75:
        /*00dc*/ 	.word	0x00000000
        /*00e0*/ 	.short	0x0004
        /*00e2*/ 	.short	0x001c
        /*00e4*/ 	.byte	0x00, 0xf0, 0x11, 0x00


	//----- nvinfo : EIATTR_KPARAM_INFO
	.align		4
.L_76:
        /*00e8*/ 	.byte	0x04, 0x17
        /*00ea*/ 	.short	(.L_78 - .L_77)
.L_77:
        /*00ec*/ 	.word	0x00000000
        /*00f0*/ 	.short	0x0003
        /*00f2*/ 	.short	0x0018
        /*00f4*/ 	.byte	0x00, 0xf0, 0x11, 0x00


	//----- nvinfo : EIATTR_KPARAM_INFO
	.align		4
.L_78:
        /*00f8*/ 	.byte	0x04, 0x17
        /*00fa*/ 	.short	(.L_80 - .L_79)
.L_79:
        /*00fc*/ 	.word	0x00000000
        /*0100*/ 	.short	0x0002
        /*0102*/ 	.short	0x0010
        /*0104*/ 	.byte	0x00, 0xf0, 0x21, 0x00


	//----- nvinfo : EIATTR_KPARAM_INFO
	.align		4
.L_80:
        /*0108*/ 	.byte	0x04, 0x17
        /*010a*/ 	.short	(.L_82 - .L_81)
.L_81:
        /*010c*/ 	.word	0x00000000
        /*0110*/ 	.short	0x0001
        /*0112*/ 	.short	0x0008
        /*0114*/ 	.byte	0x00, 0xf0, 0x21, 0x00


	//----- nvinfo : EIATTR_KPARAM_INFO
	.align		4
.L_82:
        /*0118*/ 	.byte	0x04, 0x17
        /*011a*/ 	.short	(.L_84 - .L_83)
.L_83:
        /*011c*/ 	.word	0x00000000
        /*0120*/ 	.short	0x0000
        /*0122*/ 	.short	0x0000
        /*0124*/ 	.byte	0x00, 0xf0, 0x11, 0x00


	//----- nvinfo : EIATTR_SPARSE_MMA_MASK
	.align		4
.L_84:
        /*0128*/ 	.byte	0x03, 0x50
        /*012a*/ 	.short	0x0000


	//----- nvinfo : EIATTR_MAXREG_COUNT
	.align		4
        /*012c*/ 	.byte	0x03, 0x1b
        /*012e*/ 	.short	0x00ff


	//----- nvinfo : EIATTR_MERCURY_ISA_VERSION
	.align		4
        /*0130*/ 	.byte	0x03, 0x5f
        /*0132*/ 	.short	0x0101


	//----- nvinfo : EIATTR_VRC_CTA_INIT_COUNT
	.align		4
        /*0134*/ 	.byte	0x02, 0x4a
	.zero		1
	.zero		1


	//----- nvinfo : EIATTR_EXIT_INSTR_OFFSETS
	.align		4
        /*0138*/ 	.byte	0x04, 0x1c
        /*013a*/ 	.short	(.L_86 - .L_85)


	//   ....[0]....
.L_85:
        /*013c*/ 	.word	0x00000090


	//   ....[1]....
        /*0140*/ 	.word	0x00002780


	//----- nvinfo : EIATTR_CRS_STACK_SIZE
	.align		4
.L_86:
        /*0144*/ 	.byte	0x04, 0x1e
        /*0146*/ 	.short	(.L_88 - .L_87)
.L_87:
        /*0148*/ 	.word	0x00000000


	//----- nvinfo : EIATTR_CBANK_PARAM_SIZE
	.align		4
.L_88:
        /*014c*/ 	.byte	0x03, 0x19
        /*014e*/ 	.short	0x0058


	//----- nvinfo : EIATTR_PARAM_CBANK
	.align		4
        /*0150*/ 	.byte	0x04, 0x0a
        /*0152*/ 	.short	(.L_90 - .L_89)
	.align		4
.L_89:
        /*0154*/ 	.word	index@(.nv.constant0._ZN6caffe228deformable_col2im_gpu_kernelIfEEviPKT_S3_iiiiiiiiiiiiiiPS1_)
        /*0158*/ 	.short	0x0380
        /*015a*/ 	.short	0x0058


	//----- nvinfo : EIATTR_SW_WAR
	.align		4
.L_90:
        /*015c*/ 	.byte	0x04, 0x36
        /*015e*/ 	.short	(.L_92 - .L_91)
.L_91:
        /*0160*/ 	.word	0x00000008
.L_92:


//--------------------- .nv.info._ZN6caffe234deformable_col2im_coord_gpu_kernelIfEEviPKT_S3_S3_iiiiiiiiiiiiiiPS1_ --------------------------
	.section	.nv.info._ZN6caffe234deformable_col2im_coord_gpu_kernelIfEEviPKT_S3_S3_iiiiiiiiiiiiiiPS1_,"",@"SHT_CUDA_INFO"
	.sectionflags	@""
	.align	4


	//----- nvinfo : EIATTR_CUDA_API_VERSION
	.align		4
        /*0000*/ 	.byte	0x04, 0x37
        /*0002*/ 	.short	(.L_94 - .L_93)
.L_93:
        /*0004*/ 	.word	0x00000082


	//----- nvinfo : EIATTR_KPARAM_INFO
	.align		4
.L_94:
        /*0008*/ 	.byte	0x04, 0x17
        /*000a*/ 	.short	(.L_96 - .L_95)
.L_95:
        /*000c*/ 	.word	0x00000000
        /*0010*/ 	.short	0x0012
        /*0012*/ 	.short	0x0058
        /*0014*/ 	.byte	0x00, 0xf0, 0x21, 0x00


	//----- nvinfo : EIATTR_KPARAM_INFO
	.align		4
.L_96:
        /*0018*/ 	.byte	0x04, 0x17
        /*001a*/ 	.short	(.L_98 - .L_97)
.L_97:
        /*001c*/ 	.word	0x00000000
        /*0020*/ 	.short	0x0011
        /*0022*/ 	.short	0x0054
        /*0024*/ 	.byte	0x00, 0xf0, 0x11, 0x00


	//----- nvinfo : EIATTR_KPARAM_INFO
	.align		4
.L_98:
        /*0028*/ 	.byte	0x04, 0x17
        /*002a*/ 	.short	(.L_100 - .L_99)
.L_99:
        /*002c*/ 	.word	0x00000000
        /*0030*/ 	.short	0x0010
        /*0032*/ 	.short	0x0050
        /*0034*/ 	.byte	0x00, 0xf0, 0x11, 0x00


	//----- nvinfo : EIATTR_KPARAM_INFO
	.align		4
.L_100:
        /*0038*/ 	.byte	0x04, 0x17
        /*003a*/ 	.short	(.L_102 - .L_101)
.L_101:
        /*003c*/ 	.word	0x00000000
        /*0040*/ 	.short	0x000f
        /*0042*/ 	.short	0x004c
        /*0044*/ 	.byte	0x00, 0xf0, 0x11, 0x00


	//----- nvinfo : EIATTR_KPARAM_INFO
	.align		4
.L_102:
        /*0048*/ 	.byte	0x04, 0x17
        /*004a*/ 	.short	(.L_104 - .L_103)
.L_103:
        /*004c*/ 	.word	0x00000000
        /*0050*/ 	.short	0x000e
        /*0052*/ 	.short	0x0048
        /*0054*/ 	.byte	0x00, 0xf0, 0x11, 0x00


	//----- nvinfo : EIATTR_KPARAM_INFO
	.align		4
.L_104:
        /*0058*/ 	.byte	0x04, 0x17
        /*005a*/ 	.short	(.L_106 - .L_105)
.L_105:
        /*005c*/ 	.word	0x00000000
        /*0060*/ 	.short	0x000d
        /*0062*/ 	.short	0x0044
        /*0064*/ 	.byte	0x00, 0xf0, 0x11, 0x00


	//----- nvinfo : EIATTR_KPARAM_INFO
	.align		4
.L_106:
        /*0068*/ 	.byte	0x04, 0x17
        /*006a*/ 	.short	(.L_108 - .L_107)
.L_107:
        /*006c*/ 	.word	0x00000000
        /*0070*/ 	.short	0x000c
        /*0072*/ 	.short	0x0040
        /*0074*/ 	.byte	0x00, 0xf0, 0x11, 0x00


	//----- nvinfo : EIATTR_KPARAM_INFO
	.align		4
.L_108:
        /*0078*/ 	.byte	0x04, 0x17
        /*007a*/ 	.short	(.L_110 - .L_109)
.L_109:
        /*007c*/ 	.word	0x00000000
        /*0080*/ 	.short	0x000b
        /*0082*/ 	.short	0x003c
        /*0084*/ 	.byte	0x00, 0xf0, 0x11, 0x00


	//----- nvinfo : EIATTR_KPARAM_INFO
	.align		4
.L_110:
        /*0088*/ 	.byte	0x04, 0x17
        /*008a*/ 	.short	(.L_112 - .L_111)
.L_111:
        /*008c*/ 	.word	0x00000000
        /*0090*/ 	.short	0x000a
        /*0092*/ 	.short	0x0038
        /*0094*/ 	.byte	0x00, 0xf0, 0x11, 0x00


	//----- nvinfo : EIATTR_KPARAM_INFO
	.align		4
.L_112:
        /*0098*/ 	.byte	0x04, 0x17
        /*009a*/ 	.short	(.L_114 - .L_113)
.L_113:
        /*009c*/ 	.word	0x00000000
        /*00a0*/ 	.short	0x0009
        /*00a2*/ 	.short	0x0034
        /*00a4*/ 	.byte	0x00, 0xf0, 0x11, 0x00


	//----- nvinfo : EIATTR_KPARAM_INFO
	.align		4
.L_114:
        /*00a8*/ 	.byte	0x04, 0x17
        /*00aa*/ 	.short	(.L_116 - .L_115)
.L_115:
        /*00ac*/ 	.word	0x00000000
        /*00b0*/ 	.short	0x0008
        /*00b2*/ 	.short	0x0030
        /*00b4*/ 	.byte	0x00, 0xf0, 0x11, 0x00


	//----- nvinfo : EIATTR_KPARAM_INFO
	.align		4
.L_116:
        /*00b8*/ 	.byte	0x04, 0x17
        /*00ba*/ 	.short	(.L_118 - .L_117)
.L_117:
        /*00bc*/ 	.word	0x00000000
        /*00c0*/ 	.short	0x0007
        /*00c2*/ 	.short	0x002c
        /*00c4*/ 	.byte	0x00, 0xf0, 0x11, 0x00


	//----- nvinfo : EIATTR_KPARAM_INFO
	.align		4
.L_118:
        /*00c8*/ 	.byte	0x04, 0x17
        /*00ca*/ 	.short	(.L_120 - .L_119)
.L_119:
        /*00cc*/ 	.word	0x00000000
        /*00d0*/ 	.short	0x0006
        /*00d2*/ 	.short	0x0028
        /*00d4*/ 	.byte	0x00, 0xf0, 0x11, 0x00


	//----- nvinfo : EIATTR_KPARAM_INFO
	.align		4
.L_120:
        /*00d8*/ 	.byte	0x04, 0x17
        /*00da*/ 	.short	(.L_122 - .L_121)
.L_121:
        /*00dc*/ 	.word	0x00000000
        /*00e0*/ 	.short	0x0005
        /*00e2*/ 	.short	0x0024
        /*00e4*/ 	.byte	0x00, 0xf0, 0x11, 0x00


	//----- nvinfo : EIATTR_KPARAM_INFO
	.align		4
.L_122:
        /*00e8*/ 	.byte	0x04, 0x17
        /*00ea*/ 	.short	(.L_124 - .L_123)
.L_123:
        /*00ec*/ 	.word	0x00000000
        /*00f0*/ 	.short	0x0004
        /*00f2*/ 	.short	0x0020
        /*00f4*/ 	.byte	0x00, 0xf0, 0x11, 0x00


	//----- nvinfo : EIATTR_KPARAM_INFO
	.align		4
.L_124:
        /*00f8*/ 	.byte	0x04, 0x17
        /*00fa*/ 	.short	(.L_126 - .L_125)
.L_125:
        /*00fc*/ 	.word	0x00000000
        /*0100*/ 	.short	0x0003
        /*0102*/ 	.short	0x0018
        /*0104*/ 	.byte	0x00, 0xf0, 0x21, 0x00


	//----- nvinfo : EIATTR_KPARAM_INFO
	.align		4
.L_126:
        /*0108*/ 	.byte	0x04, 0x17
        /*010a*/ 	.short	(.L_128 - .L_127)
.L_127:
        /*010c*/ 	.word	0x00000000
        /*0110*/ 	.short	0x0002
        /*0112*/ 	.short	0x0010
        /*0114*/ 	.byte	0x00, 0xf0, 0x21, 0x00


	//----- nvinfo : EIATTR_KPARAM_INFO
	.align		4
.L_128:
        /*0118*/ 	.byte	0x04, 0x17
        /*011a*/ 	.short	(.L_130 - .L_129)
.L_129:
        /*011c*/ 	.word	0x00000000
        /*0120*/ 	.short	0x0001
        /*0122*/ 	.short	0x0008
        /*0124*/ 	.byte	0x00, 0xf0, 0x21, 0x00


	//----- nvinfo : EIATTR_KPARAM_INFO
	.align		4
.L_130:
        /*0128*/ 	.byte	0x04, 0x17
        /*012a*/ 	.short	(.L_132 - .L_131)
.L_131:
        /*012c*/ 	.word	0x00000000
        /*0130*/ 	.short	0x0000
        /*0132*/ 	.short	0x0000
        /*0134*/ 	.byte	0x00, 0xf0, 0x11, 0x00


	//----- nvinfo : EIATTR_SPARSE_MMA_MASK
	.align		4
.L_132:
        /*0138*/ 	.byte	0x03, 0x50
        /*013a*/ 	.short	0x0000


	//----- nvinfo : EIATTR_MAXREG_COUNT
	.align		4
        /*013c*/ 	.byte	0x03, 0x1b
        /*013e*/ 	.short	0x00ff


	//----- nvinfo : EIATTR_MERCURY_ISA_VERSION
	.align		4
        /*0140*/ 	.byte	0x03, 0x5f
        /*0142*/ 	.short	0x0101


	//----- nvinfo : EIATTR_VRC_CTA_INIT_COUNT
	.align		4
        /*0144*/ 	.byte	0x02, 0x4a
	.zero		1
	.zero		1


	//----- nvinfo : EIATTR_EXIT_INSTR_OFFSETS
	.align		4
        /*0148*/ 	.byte	0x04, 0x1c
        /*014a*/ 	.short	(.L_134 - .L_133)


	//   ....[0]....
.L_133:
        /*014c*/ 	.word	0x00000090


	//   ....[1]....
        /*0150*/ 	.word	0x00001e20


	//----- nvinfo : EIATTR_CRS_STACK_SIZE
	.align		4
.L_134:
        /*0154*/ 	.byte	0x04, 0x1e
        /*0156*/ 	.short	(.L_136 - .L_135)
.L_135:
        /*0158*/ 	.word	0x00000000


	//----- nvinfo : EIATTR_CBANK_PARAM_SIZE
	.align		4
.L_136:
        /*015c*/ 	.byte	0x03, 0x19
        /*015e*/ 	.short	0x0060


	//----- nvinfo : EIATTR_PARAM_CBANK
	.align		4
        /*0160*/ 	.byte	0x04, 0x0a
        /*0162*/ 	.short	(.L_138 - .L_137)
	.align		4
.L_137:
        /*0164*/ 	.word	index@(.nv.constant0._ZN6caffe234deformable_col2im_coord_gpu_kernelIfEEviPKT_S3_S3_iiiiiiiiiiiiiiPS1_)
        /*0168*/ 	.short	0x0380
        /*016a*/ 	.short	0x0060


	//----- nvinfo : EIATTR_SW_WAR
	.align		4
.L_138:
        /*016c*/ 	.byte	0x04, 0x36
        /*016e*/ 	.short	(.L_140 - .L_139)
.L_139:
        /*0170*/ 	.word	0x00000008
.L_140:


//--------------------- .nv.info._ZN6caffe228deformable_im2col_gpu_kernelIfEEviPKT_S3_iiiiiiiiiiiiiPS1_ --------------------------
	.section	.nv.info._ZN6caffe228deformable_im2col_gpu_kernelIfEEviPKT_S3_iiiiiiiiiiiiiPS1_,"",@"SHT_CUDA_INFO"
	.sectionflags	@""
	.align	4


	//----- nvinfo : EIATTR_CUDA_API_VERSION
	.align		4
        /*0000*/ 	.byte	0x04, 0x37
        /*0002*/ 	.short	(.L_142 - .L_141)
.L_141:
        /*0004*/ 	.word	0x00000082


	//----- nvinfo : EIATTR_KPARAM_INFO
	.align		4
.L_142:
        /*0008*/ 	.byte	0x04, 0x17
        /*000a*/ 	.short	(.L_144 - .L_143)
.L_143:
        /*000c*/ 	.word	0x00000000
        /*0010*/ 	.short	0x0010
        /*0012*/ 	.short	0x0050
        /*0014*/ 	.byte	0x00, 0xf0, 0x21, 0x00


	//----- nvinfo : EIATTR_KPARAM_INFO
	.align		4
.L_144:
        /*0018*/ 	.byte	0x04, 0x17
        /*001a*/ 	.short	(.L_146 - .L_145)
.L_145:
        /*001c*/ 	.word	0x00000000
        /*0020*/ 	.short	0x000f
        /*0022*/ 	.short	0x0048
        /*0024*/ 	.byte	0x00, 0xf0, 0x11, 0x00


	//----- nvinfo : EIATTR_KPARAM_INFO
	.align		4
.L_146:
        /*0028*/ 	.byte	0x04, 0x17
        /*002a*/ 	.short	(.L_148 - .L_147)
.L_147:
        /*002c*/ 	.word	0x00000000
        /*0030*/ 	.short	0x000e
        /*0032*/ 	.short	0x0044
        /*0034*/ 	.byte	0x00, 0xf0, 0x11, 0x00


	//----- nvinfo : EIATTR_KPARAM_INFO
	.align		4
.L_148:
        /*0038*/ 	.byte	0x04, 0x17
        /*003a*/ 	.short	(.L_150 - .L_149)
.L_149:
        /*003c*/ 	.word	0x00000000
        /*0040*/ 	.short	0x000d
        /*0042*/ 	.short	0x0040
        /*0044*/ 	.byte	0x00, 0xf0, 0x11, 0x00


	//----- nvinfo : EIATTR_KPARAM_INFO
	.align		4
.L_150:
        /*0048*/ 	.byte	0x04, 0x17
        /*004a*/ 	.short	(.L_152 - .L_151)
.L_151:
        /*004c*/ 	.word	0x00000000
        /*0050*/ 	.short	0x000c
        /*0052*/ 	.short	0x003c
        /*0054*/ 	.byte	0x00, 0xf0, 0x11, 0x00


	//----- nvinfo : EIATTR_KPARAM_INFO
	.align		4
.L_152:
        /*0058*/ 	.byte	0x04, 0x17
        /*005a*/ 	.short	(.L_154 - .L_153)
.L_153:
        /*005c*/ 	.word	0x00000000
        /*0060*/ 	.short	0x000b
        /*0062*/ 	.short	0x0038
        /*0064*/ 	.byte	0x00, 0xf0, 0x11, 0x00


	//----- nvinfo : EIATTR_KPARAM_INFO
	.align		4
.L_154:
        /*0068*/ 	.byte	0x04, 0x17
        /*006a*/ 	.short	(.L_156 - .L_155)
.L_155:
        /*006c*/ 	.word	0x00000000
        /*0070*/ 	.short	0x000a
        /*0072*/ 	.short	0x0034
        /*0074*/ 	.byte	0x00, 0xf0, 0x11, 0x00


	//----- nvinfo : EIATTR_KPARAM_INFO
	.align		4
.L_156:
        /*0078*/ 	.byte	0x04, 0x17
        /*007a*/ 	.short	(.L_158 - .L_157)
.L_157:
        /*007c*/ 	.word	0x00000000
        /*0080*/ 	.short	0x0009
        /*0082*/ 	.short	0x0030
        /*0084*/ 	.byte	0x00, 0xf0, 0x11, 0x00


	//----- nvinfo : EIATTR_KPARAM_INFO
	.align		4
.L_158:
        /*0088*/ 	.byte	0x04, 0x17
        /*008a*/ 	.short	(.L_160 - .L_159)
.L_159:
        /*008c*/ 	.word	0x00000000
        /*0090*/ 	.short	0x0008
        /*0092*/ 	.short	0x002c
        /*0094*/ 	.byte	0x00, 0xf0, 0x11, 0x00


	//----- nvinfo : EIATTR_KPARAM_INFO
	.align		4
.L_160:
        /*0098*/ 	.byte	0x04, 0x17
        /*009a*/ 	.short	(.L_162 - .L_161)
.L_161:
        /*009c*/ 	.word	0x00000000
        /*00a0*/ 	.short	0x0007
        /*00a2*/ 	.short	0x0028
        /*00a4*/ 	.byte	0x00, 0xf0, 0x11, 0x00


	//----- nvinfo : EIATTR_KPARAM_INFO
	.align		4
.L_162:
        /*00a8*/ 	.byte	0x04, 0x17
        /*00aa*/ 	.short	(.L_164 - .L_163)
.L_163:
        /*00ac*/ 	.word	0x00000000
        /*00b0*/ 	.short	0x0006
        /*00b2*/ 	.short	0x0024
        /*00b4*/ 	.byte	0x00, 0xf0, 0x11, 0x00


	//----- nvinfo : EIATTR_KPARAM_INFO
	.align		4
.L_164:
        /*00b8*/ 	.byte	0x04, 0x17
        /*00ba*/ 	.short	(.L_166 - .L_165)
.L_165:
        /*00bc*/ 	.word	0x00000000
        /*00c0*/ 	.short	0x0005
        /*00c2*/ 	.short	0x0020
        /*00c4*/ 	.byte	0x00, 0xf0, 0x11, 0x00


	//----- nvinfo : EIATTR_KPARAM_INFO
	.align		4
.L_166:
        /*00c8*/ 	.byte	0x04, 0x17
        /*00ca*/ 	.short	(.L_168 - .L_167)
.L_167:
        /*00cc*/ 	.word	0x00000000
        /*00d0*/ 	.short	0x0004
        /*00d2*/ 	.short	0x001c
        /*00d4*/ 	.byte	0x00, 0xf0, 0x11, 0x00


	//----- nvinfo : EIATTR_KPARAM_INFO
	.align		4
.L_168:
        /*00d8*/ 	.byte	0x04, 0x17
        /*00da*/ 	.short	(.L_170 - .L_169)
.L_169:
        /*00dc*/ 	.word	0x00000000
        /*00e0*/ 	.short	0x0003
        /*00e2*/ 	.short	0x0018
        /*00e4*/ 	.byte	0x00, 0xf0, 0x11, 0x00


	//----- nvinfo : EIATTR_KPARAM_INFO
	.align		4
.L_170:
        /*00e8*/ 	.byte	0x04, 0x17
        /*00ea*/ 	.short	(.L_172 - .L_171)
.L_171:
        /*00ec*/ 	.word	0x00000000
        /*00f0*/ 	.short	0x0002
        /*00f2*/ 	.short	0x0010
        /*00f4*/ 	.byte	0x00, 0xf0, 0x21, 0x00


	//----- nvinfo : EIATTR_KPARAM_INFO
	.align		4
.L_172:
        /*00f8*/ 	.byte	0x04, 0x17
        /*00fa*/ 	.short	(.L_174 - .L_173)
.L_173:
        /*00fc*/ 	.word	0x00000000
        /*0100*/ 	.short	0x0001
        /*0102*/ 	.short	0x0008
        /*0104*/ 	.byte	0x00, 0xf0, 0x21, 0x00


	//----- nvinfo : EIATTR_KPARAM_INFO
	.align		4
.L_174:
        /*0108*/ 	.byte	0x04, 0x17
        /*010a*/ 	.short	(.L_176 - .L_175)
.L_175:
        /*010c*/ 	.word	0x00000000
        /*0110*/ 	.short	0x0000
        /*0112*/ 	.short	0x0000
        /*0114*/ 	.byte	0x00, 0xf0, 0x11, 0x00


	//----- nvinfo : EIATTR_SPARSE_MMA_MASK
	.align		4
.L_176:
        /*0118*/ 	.byte	0x03, 0x50
        /*011a*/ 	.short	0x0000


	//----- nvinfo : EIATTR_MAXREG_COUNT
	.align		4
        /*011c*/ 	.byte	0x03, 0x1b
        /*011e*/ 	.short	0x00ff


	//----- nvinfo : EIATTR_MERCURY_ISA_VERSION
	.align		4
        /*0120*/ 	.byte	0x03, 0x5f
        /*0122*/ 	.short	0x0101


	//----- nvinfo : EIATTR_VRC_CTA_INIT_COUNT
	.align		4
        /*0124*/ 	.byte	0x02, 0x4a
	.zero		1
	.zero		1


	//----- nvinfo : EIATTR_EXIT_INSTR_OFFSETS
	.align		4
        /*0128*/ 	.byte	0x04, 0x1c
        /*012a*/ 	.short	(.L_178 - .L_177)


	//   ....[0]....
.L_177:
        /*012c*/ 	.word	0x00000090


	//   ....[1]....
        /*0130*/ 	.word	0x00001190


	//----- nvinfo : EIATTR_CRS_STACK_SIZE
	.align		4
.L_178:
        /*0134*/ 	.byte	0x04, 0x1e
        /*0136*/ 	.short	(.L_180 - .L_179)
.L_179:
        /*0138*/ 	.word	0x00000000


	//----- nvinfo : EIATTR_CBANK_PARAM_SIZE
	.align		4
.L_180:
        /*013c*/ 	.byte	0x03, 0x19
        /*013e*/ 	.short	0x0058


	//----- nvinfo : EIATTR_PARAM_CBANK
	.align		4
        /*0140*/ 	.byte	0x04, 0x0a
        /*0142*/ 	.short	(.L_182 - .L_181)
	.align		4
.L_181:
        /*0144*/ 	.word	index@(.nv.constant0._ZN6caffe228deformable_im2col_gpu_kernelIfEEviPKT_S3_iiiiiiiiiiiiiPS1_)
        /*0148*/ 	.short	0x0380
        /*014a*/ 	.short	0x0058


	//----- nvinfo : EIATTR_SW_WAR
	.align		4
.L_182:
        /*014c*/ 	.byte	0x04, 0x36
        /*014e*/ 	.short	(.L_184 - .L_183)
.L_183:
        /*0150*/ 	.word	0x00000008
.L_184:


//--------------------- .nv.callgraph             --------------------------
	.section	.nv.callgraph,"",@"SHT_CUDA_CALLGRAPH"
	.align	4
	.sectionentsize	8
	.align		4
        /*0000*/ 	.word	0x00000000
	.align		4
        /*0004*/ 	.word	0xffffffff
	.align		4
        /*0008*/ 	.word	0x00000000
	.align		4
        /*000c*/ 	.word	0xfffffffe
	.align		4
        /*0010*/ 	.word	0x00000000
	.align		4
        /*0014*/ 	.word	0xfffffffd
	.align		4
        /*0018*/ 	.word	0x00000000
	.align		4
        /*001c*/ 	.word	0xfffffffc


//--------------------- .nv.constant4             --------------------------
	.section	.nv.constant4,"a",@progbits
	.align	8
	.align		8
.nv.constant4:
        /*0000*/ 	.dword	_ZTVSt9basic_iosIcSt11char_traitsIcEE
	.align		8
        /*0008*/ 	.dword	_ZTTSo
	.align		8
        /*0010*/ 	.dword	_ZTVSt15basic_streambufIcSt11char_traitsIcEE
	.align		8
        /*0018*/ 	.dword	_ZTVNSt7__cxx1115basic_stringbufIcSt11char_traitsIcESaIcEEE
	.align		8
        /*0020*/ 	.dword	_ZTTNSt7__cxx1119basic_ostringstreamIcSt11char_traitsIcESaIcEEE
	.align		8
        /*0028*/ 	.dword	_ZTVN10__cxxabiv119__pointer_type_infoE
	.align		8
        /*0030*/ 	.dword	_ZTVN10__cxxabiv120__function_type_infoE
	.align		8
        /*0038*/ 	.dword	_ZTVN10__cxxabiv117__class_type_infoE
	.align		8
        /*0040*/ 	.dword	_ZTVN10__cxxabiv120__si_class_type_infoE
	.align		8
        /*0048*/ 	.dword	_ZTVN3c105ErrorE
	.align		8
        /*0050*/ 	.dword	_ZTVN3c1020intrusive_ptr_targetE
	.align		8
        /*0058*/ 	.dword	_ZTVN3c1011StorageImplE
	.align		8
        /*0060*/ 	.dword	_ZTVN6caffe28OperatorINS_11CUDAContextEEE
	.align		8
        /*0068*/ 	.dword	_ZTVN6caffe214ConvPoolOpBaseINS_11CUDAContextEEE
	.align		8
        /*0070*/ 	.dword	_ZTVN6caffe216DeformConvOpBaseIfNS_11CUDAContextEEE
	.align		8
        /*0078*/ 	.dword	_ZTVN6caffe212DeformConvOpIfNS_11CUDAContextEEE
	.align		8
        /*0080*/ 	.dword	_ZTVN6caffe220DeformConvGradientOpIfNS_11CUDAContextEEE


//--------------------- .text._ZN6caffe228deformable_col2im_gpu_kernelIfEEviPKT_S3_iiiiiiiiiiiiiiPS1_ --------------------------
	.section	.text._ZN6caffe228deformable_col2im_gpu_kernelIfEEviPKT_S3_iiiiiiiiiiiiiiPS1_,"ax",@progbits
	.align	128
        .global         _ZN6caffe228deformable_col2im_gpu_kernelIfEEviPKT_S3_iiiiiiiiiiiiiiPS1_
        .type           _ZN6caffe228deformable_col2im_gpu_kernelIfEEviPKT_S3_iiiiiiiiiiiiiiPS1_,@function
        .size           _ZN6caffe228deformable_col2im_gpu_kernelIfEEviPKT_S3_iiiiiiiiiiiiiiPS1_,(.L_x_80 - _ZN6caffe228deformable_col2im_gpu_kernelIfEEviPKT_S3_iiiiiiiiiiiiiiPS1_)
        .other          _ZN6caffe228deformable_col2im_gpu_kernelIfEEviPKT_S3_iiiiiiiiiiiiiiPS1_,@"STO_CUDA_ENTRY STV_DEFAULT"
_ZN6caffe228deformable_col2im_gpu_kernelIfEEviPKT_S3_iiiiiiiiiiiiiiPS1_:
.text._ZN6caffe228deformable_col2im_gpu_kernelIfEEviPKT_S3_iiiiiiiiiiiiiiPS1_:
[----:B------:R-:W-:Y:S01]  /*0000*/  LDC R1, c[0x0][0x37c] ;  /* 0x0000df00ff017b82 */ /* 0x000fe20000000800 */
[----:B------:R-:W0:Y:S07]  /*0010*/  S2R R3, SR_TID.X ;  /* 0x0000000000037919 */ /* 0x000e2e0000002100 */
[----:B------:R-:W0:Y:S01]  /*0020*/  S2UR UR4, SR_CTAID.X ;  /* 0x00000000000479c3 */ /* 0x000e220000002500 */
[----:B------:R-:W1:Y:S07]  /*0030*/  LDCU UR5, c[0x0][0x380] ;  /* 0x00007000ff0577ac */ /* 0x000e6e0008000800 */
[----:B------:R-:W0:Y:S01]  /*0040*/  LDC R0, c[0x0][0x360] ;  /* 0x0000d800ff007b82 */ /* 0x000e220000000800 */
[----:B-1----:R-:W-:Y:S01]  /*0050*/  USHF.R.S32.HI UR7, URZ, 0x1f, UR5 ;  /* 0x0000001fff077899 */ /* 0x002fe20008011405 */
[----:B0-----:R-:W-:-:S05]  /*0060*/  IMAD R2, R0, UR4, R3 ;  /* 0x0000000400027c24 */ /* 0x001fca000f8e0203 */
[----:B------:R-:W-:-:S04]  /*0070*/  ISETP.GE.U32.AND P0, PT, R2, UR5, PT ;  /* 0x0000000502007c0c */ /* 0x000fc8000bf06070 */
[----:B------:R-:W-:-:S13]  /*0080*/  ISETP.GE.U32.AND.EX P0, PT, RZ, UR7, PT, P0 ;  /* 0x00000007ff007c0c */ /* 0x000fda000bf06100 */
[----:B------:R-:W-:Y:S05]  /*0090*/  @P0 EXIT ;  /* 0x000000000000094d */ /* 0x000fea0003800000 */
[----:B------:R-:W0:Y:S01]  /*00a0*/  LDCU UR10, c[0x0][0x3a0] ;  /* 0x00007400ff0a77ac */ /* 0x000e220008000800 */
[----:B------:R-:W-:Y:S01]  /*00b0*/  IMAD.MOV.U32 R3, RZ, RZ, RZ ;  /* 0x000000ffff037224 */ /* 0x000fe200078e00ff */
[----:B------:R-:W1:Y:S01]  /*00c0*/  LDCU UR4, c[0x0][0x39c] ;  /* 0x00007380ff0477ac */ /* 0x000e620008000800 */
[----:B------:R-:W2:Y:S01]  /*00d0*/  LDCU.64 UR8, c[0x0][0x358] ;  /* 0x00006b00ff0877ac */ /* 0x000ea20008000a00 */
[----:B0-----:R-:W-:Y:S02]  /*00e0*/  UIADD3 UR5, UPT, UPT, UR10, -0x1, URZ ;  /* 0xffffffff0a057890 */ /* 0x001fe4000fffe0ff */
[----:B------:R-:W-:Y:S01]  /*00f0*/  I2FP.F32.S32 R5, UR10 ;  /* 0x0000000a00057c45 */ /* 0x000fe20008201400 */
[----:B-1----:R-:W-:Y:S02]  /*0100*/  UIADD3 UR6, UPT, UPT, UR4, -0x1, URZ ;  /* 0xffffffff04067890 */ /* 0x002fe4000fffe0ff */
[----:B------:R-:W-:Y:S02]  /*0110*/  I2FP.F32.S32 R4, UR4 ;  /* 0x0000000400047c45 */ /* 0x000fe40008201400 */
[----:B------:R-:W-:-:S02]  /*0120*/  I2FP.F32.S32 R6, UR5 ;  /* 0x0000000500067c45 */ /* 0x000fc40008201400 */
[----:B--2---:R-:W-:-:S07]  /*0130*/  I2FP.F32.S32 R7, UR6 ;  /* 0x0000000600077c45 */ /* 0x004fce0008201400 */
.L_x_48:
[----:B------:R-:W0:Y:S01]  /*0140*/  LDC R12, c[0x0][0x3cc] ;  /* 0x0000f300ff0c7b82 */ /* 0x000e220000000800 */
[----:B------:R-:W-:Y:S01]  /*0150*/  BSSY.RECONVERGENT B0, `(.L_x_0) ;  /* 0x000002b000007945 */ /* 0x000fe20003800200 */
[----:B0-----:R-:W-:-:S04]  /*0160*/  SHF.R.S32.HI R21, RZ, 0x1f, R12 ;  /* 0x0000001fff157819 */ /* 0x001fc8000001140c */
[----:B-----5:R-:W-:-:S04]  /*0170*/  LOP3.LUT R8, R3, R21, RZ, 0xfc, !PT ;  /* 0x0000001503087212 */ /* 0x020fc800078efcff */
[----:B------:R-:W-:-:S13]  /*0180*/  ISETP.NE.U32.AND P0, PT, R8, RZ, PT ;  /* 0x000000ff0800720c */ /* 0x000fda0003f05070 */
[----:B--234-:R-:W-:Y:S05]  /*0190*/  @!P0 BRA `(.L_x_1) ;  /* 0x0000000000408947 */ /* 0x01cfea0003800000 */
[----:B------:R-:W0:Y:S01]  /*01a0*/  LDCU UR4, c[0x0][0x3cc] ;  /* 0x00007980ff0477ac */ /* 0x000e220008000800 */
[----:B------:R-:W-:Y:S01]  /*01b0*/  IMAD.MOV.U32 R18, RZ, RZ, R2 ;  /* 0x000000ffff127224 */ /* 0x000fe200078e0002 */
[----:B------:R-:W-:Y:S01]  /*01c0*/  MOV R20, 0x200 ;  /* 0x0000020000147802 */ /* 0x000fe20000000f00 */
[----:B------:R-:W-:Y:S01]  /*01d0*/  IMAD.MOV.U32 R19, RZ, RZ, R3 ;  /* 0x000000ffff137224 */ /* 0x000fe200078e0003 */
[----:B0-----:R-:W-:-:S07]  /*01e0*/  MOV R17, UR4 ;  /* 0x0000000400117c02 */ /* 0x001fce0008000f00 */
[----:B------:R-:W-:Y:S05]  /*01f0*/  CALL.REL.NOINC `($__internal_0_$__cuda_sm20_div_u64) ;  /* 0x0000002400647944 */ /* 0x000fea0003c00000 */
[----:B------:R-:W0:Y:S01]  /*0200*/  LDCU UR4, c[0x0][0x3cc] ;  /* 0x00007980ff0477ac */ /* 0x000e220008000800 */
[----:B------:R-:W-:Y:S01]  /*0210*/  IMAD.MOV.U32 R12, RZ, RZ, R2 ;  /* 0x000000ffff0c7224 */ /* 0x000fe200078e0002 */
[----:B------:R-:W-:Y:S01]  /*0220*/  MOV R8, R18 ;  /* 0x0000001200087202 */ /* 0x000fe20000000f00 */
[----:B------:R-:W-:Y:S01]  /*0230*/  IMAD.MOV.U32 R13, RZ, RZ, R3 ;  /* 0x000000ffff0d7224 */ /* 0x000fe200078e0003 */
[----:B------:R-:W-:Y:S01]  /*0240*/  MOV R20, 0x280 ;  /* 0x0000028000147802 */ /* 0x000fe20000000f00 */
[----:B------:R-:W-:Y:S02]  /*0250*/  IMAD.MOV.U32 R9, RZ, RZ, R19 ;  /* 0x000000ffff097224 */ /* 0x000fe400078e0013 */
[----:B0-----:R-:W-:-:S07]  /*0260*/  IMAD.U32 R17, RZ, RZ, UR4 ;  /* 0x00000004ff117e24 */ /* 0x001fce000f8e00ff */
[----:B------:R-:W-:Y:S05]  /*0270*/  CALL.REL.NOINC `($__internal_1_$__cuda_sm20_rem_u64) ;  /* 0x00000028005c7944 */ /* 0x000fea0003c00000 */
[----:B------:R-:W-:Y:S01]  /*0280*/  IMAD.MOV.U32 R15, RZ, RZ, R16 ;  /* 0x000000ffff0f7224 */ /* 0x000fe200078e0010 */
[----:B------:R-:W-:Y:S06]  /*0290*/  BRA `(.L_x_2) ;  /* 0x0000000000587947 */ /* 0x000fec0003800000 */
.L_x_1:
[----:B------:R-:W0:Y:S08]  /*02a0*/  I2F.U32.RP R10, R12 ;  /* 0x0000000c000a7306 */ /* 0x000e300000209000 */
[----:B0-----:R-:W0:Y:S02]  /*02b0*/  MUFU.RCP R10, R10 ;  /* 0x0000000a000a7308 */ /* 0x001e240000001000 */
[----:B0-----:R-:W-:Y:S01]  /*02c0*/  VIADD R8, R10, 0xffffffe ;  /* 0x0ffffffe0a087836 */ /* 0x001fe20000000000 */
[----:B------:R-:W-:-:S05]  /*02d0*/  LOP3.LUT R10, RZ, R12, RZ, 0x33, !PT ;  /* 0x0000000cff0a7212 */ /* 0x000fca00078e33ff */
[----:B------:R0:W1:Y:S02]  /*02e0*/  F2I.FTZ.U32.TRUNC.NTZ R9, R8 ;  /* 0x0000000800097305 */ /* 0x000064000021f000 */
[----:B0-----:R-:W-:Y:S01]  /*02f0*/  IMAD.MOV.U32 R8, RZ, RZ, RZ ;  /* 0x000000ffff087224 */ /* 0x001fe200078e00ff */
[----:B-1----:R-:W-:-:S05]  /*0300*/  IADD3 R11, PT, PT, RZ, -R9, RZ ;  /* 0x80000009ff0b7210 */ /* 0x002fca0007ffe0ff */
[----:B------:R-:W-:-:S04]  /*0310*/  IMAD R11, R11, R12, RZ ;  /* 0x0000000c0b0b7224 */ /* 0x000fc800078e02ff */
[----:B------:R-:W-:-:S06]  /*0320*/  IMAD.HI.U32 R9, R9, R11, R8 ;  /* 0x0000000b09097227 */ /* 0x000fcc00078e0008 */
[----:B------:R-:W-:-:S04]  /*0330*/  IMAD.HI.U32 R9, R9, R2, RZ ;  /* 0x0000000209097227 */ /* 0x000fc800078e00ff */
[----:B------:R-:W-:-:S04]  /*0340*/  IMAD.MOV R15, RZ, RZ, -R9 ;  /* 0x000000ffff0f7224 */ /* 0x000fc800078e0a09 */
[----:B------:R-:W-:-:S05]  /*0350*/  IMAD R15, R12, R15, R2 ;  /* 0x0000000f0c0f7224 */ /* 0x000fca00078e0202 */
[----:B------:R-:W-:-:S13]  /*0360*/  ISETP.GE.U32.AND P0, PT, R15, R12, PT ;  /* 0x0000000c0f00720c */ /* 0x000fda0003f06070 */
[----:B------:R-:W-:Y:S01]  /*0370*/  @P0 IMAD.IADD R15, R15, 0x1, -R12 ;  /* 0x000000010f0f0824 */ /* 0x000fe200078e0a0c */
[----:B------:R-:W-:Y:S02]  /*0380*/  @P0 IADD3 R9, PT, PT, R9, 0x1, RZ ;  /* 0x0000000109090810 */ /* 0x000fe40007ffe0ff */
[----:B------:R-:W-:Y:S02]  /*0390*/  ISETP.NE.U32.AND P0, PT, R12, RZ, PT ;  /* 0x000000ff0c00720c */ /* 0x000fe40003f05070 */
[----:B------:R-:W-:-:S13]  /*03a0*/  ISETP.GE.U32.AND P1, PT, R15, R12, PT ;  /* 0x0000000c0f00720c */ /* 0x000fda0003f26070 */
[----:B------:R-:W-:Y:S02]  /*03b0*/  @P1 VIADD R9, R9, 0x1 ;  /* 0x0000000109091836 */ /* 0x000fe40000000000 */
[----:B------:R-:W-:-:S03]  /*03c0*/  @P1 IMAD.IADD R15, R15, 0x1, -R12 ;  /* 0x000000010f0f1824 */ /* 0x000fc600078e0a0c */
[C---:B------:R-:W-:Y:S01]  /*03d0*/  SEL R8, R10.reuse, R9, !P0 ;  /* 0x000000090a087207 */ /* 0x040fe20004000000 */
[----:B------:R-:W-:Y:S01]  /*03e0*/  IMAD.MOV.U32 R9, RZ, RZ, RZ ;  /* 0x000000ffff097224 */ /* 0x000fe200078e00ff */
[----:B------:R-:W-:-:S07]  /*03f0*/  SEL R15, R10, R15, !P0 ;  /* 0x0000000f0a0f7207 */ /* 0x000fce0004000000 */
.L_x_2:
[----:B------:R-:W-:Y:S05]  /*0400*/  BSYNC.RECONVERGENT B0 ;  /* 0x0000000000007941 */ /* 0x000fea0003800200 */
.L_x_0:
[----:B------:R-:W0:Y:S01]  /*0410*/  LDC R13, c[0x0][0x3c8] ;  /* 0x0000f200ff0d7b82 */ /* 0x000e220000000800 */
[----:B------:R-:W-:Y:S01]  /*0420*/  BSSY.RECONVERGENT B0, `(.L_x_3) ;  /* 0x000002b000007945 */ /* 0x000fe20003800200 */
[----:B0-----:R-:W-:-:S04]  /*0430*/  SHF.R.S32.HI R21, RZ, 0x1f, R13 ;  /* 0x0000001fff157819 */ /* 0x001fc8000001140d */
[----:B------:R-:W-:-:S04]  /*0440*/  LOP3.LUT R10, R9, R21, RZ, 0xfc, !PT ;  /* 0x00000015090a7212 */ /* 0x000fc800078efcff */
[----:B------:R-:W-:-:S13]  /*0450*/  ISETP.NE.U32.AND P0, PT, R10, RZ, PT ;  /* 0x000000ff0a00720c */ /* 0x000fda0003f05070 */
[----:B------:R-:W-:Y:S05]  /*0460*/  @!P0 BRA `(.L_x_4) ;  /* 0x0000000000408947 */ /* 0x000fea0003800000 */
[----:B------:R-:W0:Y:S01]  /*0470*/  LDCU UR4, c[0x0][0x3c8] ;  /* 0x00007900ff0477ac */ /* 0x000e220008000800 */
[----:B------:R-:W-:Y:S01]  /*0480*/  MOV R18, R8 ;  /* 0x0000000800127202 */ /* 0x000fe20000000f00 */
[----:B------:R-:W-:Y:S01]  /*0490*/  IMAD.MOV.U32 R19, RZ, RZ, R9 ;  /* 0x000000ffff137224 */ /* 0x000fe200078e0009 */
[----:B------:R-:W-:Y:S01]  /*04a0*/  MOV R20, 0x4d0 ;  /* 0x000004d000147802 */ /* 0x000fe20000000f00 */
[----:B0-----:R-:W-:-:S07]  /*04b0*/  IMAD.U32 R17, RZ, RZ, UR4 ;  /* 0x00000004ff117e24 */ /* 0x001fce000f8e00ff */
        /* <DEDUP_REMOVED lines=9> */
[----:B------:R-:W-:Y:S01]  /*0550*/  MOV R14, R16 ;  /* 0x00000010000e7202 */ /* 0x000fe20000000f00 */
[----:B------:R-:W-:Y:S06]  /*0560*/  BRA `(.L_x_5) ;  /* 0x0000000000587947 */ /* 0x000fec0003800000 */
.L_x_4:
[----:B------:R-:W0:Y:S08]  /*0570*/  I2F.U32.RP R9, R13 ;  /* 0x0000000d00097306 */ /* 0x000e300000209000 */
[----:B0-----:R-:W0:Y:S02]  /*0580*/  MUFU.RCP R9, R9 ;  /* 0x0000000900097308 */ /* 0x001e240000001000 */
[----:B0-----:R-:W-:Y:S01]  /*0590*/  VIADD R10, R9, 0xffffffe ;  /* 0x0ffffffe090a7836 */ /* 0x001fe20000000000 */
[----:B------:R-:W-:-:S05]  /*05a0*/  LOP3.LUT R9, RZ, R13, RZ, 0x33, !PT ;  /* 0x0000000dff097212 */ /* 0x000fca00078e33ff */
[----:B------:R0:W1:Y:S02]  /*05b0*/  F2I.FTZ.U32.TRUNC.NTZ R11, R10 ;  /* 0x0000000a000b7305 */ /* 0x000064000021f000 */
[----:B0-----:R-:W-:Y:S02]  /*05c0*/  IMAD.MOV.U32 R10, RZ, RZ, RZ ;  /* 0x000000ffff0a7224 */ /* 0x001fe400078e00ff */
[----:B-1----:R-:W-:-:S04]  /*05d0*/  IMAD.MOV R12, RZ, RZ, -R11 ;  /* 0x000000ffff0c7224 */ /* 0x002fc800078e0a0b */
[----:B------:R-:W-:-:S04]  /*05e0*/  IMAD R17, R12, R13, RZ ;  /* 0x0000000d0c117224 */ /* 0x000fc800078e02ff */
[----:B------:R-:W-:-:S06]  /*05f0*/  IMAD.HI.U32 R11, R11, R17, R10 ;  /* 0x000000110b0b7227 */ /* 0x000fcc00078e000a */
[----:B------:R-:W-:-:S05]  /*0600*/  IMAD.HI.U32 R11, R11, R8, RZ ;  /* 0x000000080b0b7227 */ /* 0x000fca00078e00ff */
[----:B------:R-:W-:-:S05]  /*0610*/  IADD3 R14, PT, PT, -R11, RZ, RZ ;  /* 0x000000ff0b0e7210 */ /* 0x000fca0007ffe1ff */
[----:B------:R-:W-:-:S05]  /*0620*/  IMAD R14, R13, R14, R8 ;  /* 0x0000000e0d0e7224 */ /* 0x000fca00078e0208 */
[----:B------:R-:W-:-:S13]  /*0630*/  ISETP.GE.U32.AND P0, PT, R14, R13, PT ;  /* 0x0000000d0e00720c */ /* 0x000fda0003f06070 */
[----:B------:R-:W-:Y:S02]  /*0640*/  @P0 IMAD.IADD R14, R14, 0x1, -R13 ;  /* 0x000000010e0e0824 */ /* 0x000fe400078e0a0d */
[----:B------:R-:W-:Y:S01]  /*0650*/  @P0 VIADD R11, R11, 0x1 ;  /* 0x000000010b0b0836 */ /* 0x000fe20000000000 */
[----:B------:R-:W-:Y:S02]  /*0660*/  ISETP.NE.U32.AND P0, PT, R13, RZ, PT ;  /* 0x000000ff0d00720c */ /* 0x000fe40003f05070 */
[----:B------:R-:W-:-:S13]  /*0670*/  ISETP.GE.U32.AND P1, PT, R14, R13, PT ;  /* 0x0000000d0e00720c */ /* 0x000fda0003f26070 */
[----:B------:R-:W-:Y:S01]  /*0680*/  @P1 VIADD R11, R11, 0x1 ;  /* 0x000000010b0b1836 */ /* 0x000fe20000000000 */
[----:B------:R-:W-:-:S04]  /*0690*/  @P1 IADD3 R14, PT, PT, R14, -R13, RZ ;  /* 0x8000000d0e0e1210 */ /* 0x000fc80007ffe0ff */
[C---:B------:R-:W-:Y:S02]  /*06a0*/  SEL R8, R9.reuse, R11, !P0 ;  /* 0x0000000b09087207 */ /* 0x040fe40004000000 */
[----:B------:R-:W-:Y:S01]  /*06b0*/  SEL R14, R9, R14, !P0 ;  /* 0x0000000e090e7207 */ /* 0x000fe20004000000 */
[----:B------:R-:W-:-:S07]  /*06c0*/  IMAD.MOV.U32 R9, RZ, RZ, RZ ;  /* 0x000000ffff097224 */ /* 0x000fce00078e00ff */
.L_x_5:
[----:B------:R-:W-:Y:S05]  /*06d0*/  BSYNC.RECONVERGENT B0 ;  /* 0x0000000000007941 */ /* 0x000fea0003800200 */
.L_x_3:
[----:B------:R-:W0:Y:S01]  /*06e0*/  LDC R13, c[0x0][0x3a8] ;  /* 0x0000ea00ff0d7b82 */ /* 0x000e220000000800 */
[----:B------:R-:W-:Y:S01]  /*06f0*/  BSSY.RECONVERGENT B0, `(.L_x_6) ;  /* 0x0000029000007945 */ /* 0x000fe20003800200 */
[----:B0-----:R-:W-:-:S04]  /*0700*/  SHF.R.S32.HI R21, RZ, 0x1f, R13 ;  /* 0x0000001fff157819 */ /* 0x001fc8000001140d */
[----:B------:R-:W-:-:S04]  /*0710*/  LOP3.LUT R10, R9, R21, RZ, 0xfc, !PT ;  /* 0x00000015090a7212 */ /* 0x000fc800078efcff */
[----:B------:R-:W-:-:S13]  /*0720*/  ISETP.NE.U32.AND P0, PT, R10, RZ, PT ;  /* 0x000000ff0a00720c */ /* 0x000fda0003f05070 */
[----:B------:R-:W-:Y:S05]  /*0730*/  @!P0 BRA `(.L_x_7) ;  /* 0x0000000000388947 */ /* 0x000fea0003800000 */
[----:B------:R-:W0:Y:S01]  /*0740*/  LDCU UR4, c[0x0][0x3a8] ;  /* 0x00007500ff0477ac */ /* 0x000e220008000800 */
[----:B------:R-:W-:Y:S01]  /*0750*/  IMAD.MOV.U32 R18, RZ, RZ, R8 ;  /* 0x000000ffff127224 */ /* 0x000fe200078e0008 */
[----:B------:R-:W-:Y:S02]  /*0760*/  MOV R19, R9 ;  /* 0x0000000900137202 */ /* 0x000fe40000000f00 */
[----:B------:R-:W-:Y:S01]  /*0770*/  MOV R20, 0x7a0 ;  /* 0x000007a000147802 */ /* 0x000fe20000000f00 */
[----:B0-----:R-:W-:-:S07]  /*0780*/  IMAD.U32 R17, RZ, RZ, UR4 ;  /* 0x00000004ff117e24 */ /* 0x001fce000f8e00ff */
[----:B------:R-:W-:Y:S05]  /*0790*/  CALL.REL.NOINC `($__internal_0_$__cuda_sm20_div_u64) ;  /* 0x0000001c00fc7944 */ /* 0x000fea0003c00000 */
[----:B------:R-:W0:Y:S01]  /*07a0*/  LDCU UR4, c[0x0][0x3a8] ;  /* 0x00007500ff0477ac */ /* 0x000e220008000800 */
[----:B------:R-:W-:Y:S01]  /*07b0*/  IMAD.MOV.U32 R12, RZ, RZ, R8 ;  /* 0x000000ffff0c7224 */ /* 0x000fe200078e0008 */
[----:B------:R-:W-:Y:S02]  /*07c0*/  MOV R13, R9 ;  /* 0x00000009000d7202 */ /* 0x000fe40000000f00 */
[----:B------:R-:W-:Y:S01]  /*07d0*/  MOV R20, 0x800 ;  /* 0x0000080000147802 */ /* 0x000fe20000000f00 */
[----:B0-----:R-:W-:-:S07]  /*07e0*/  IMAD.U32 R17, RZ, RZ, UR4 ;  /* 0x00000004ff117e24 */ /* 0x001fce000f8e00ff */
[----:B------:R-:W-:Y:S05]  /*07f0*/  CALL.REL.NOINC `($__internal_1_$__cuda_sm20_rem_u64) ;  /* 0x0000002000fc7944 */ /* 0x000fea0003c00000 */
[----:B------:R-:W-:Y:S01]  /*0800*/  IMAD.MOV.U32 R9, RZ, RZ, R16 ;  /* 0x000000ffff097224 */ /* 0x000fe200078e0010 */
[----:B------:R-:W-:Y:S06]  /*0810*/  BRA `(.L_x_8) ;  /* 0x0000000000587947 */ /* 0x000fec0003800000 */
.L_x_7:
[----:B------:R-:W0:Y:S01]  /*0820*/  I2F.U32.RP R9, R13 ;  /* 0x0000000d00097306 */ /* 0x000e220000209000 */
[----:B------:R-:W-:-:S07]  /*0830*/  IMAD.MOV.U32 R19, RZ, RZ, RZ ;  /* 0x000000ffff137224 */ /* 0x000fce00078e00ff */
[----:B0-----:R-:W0:Y:S02]  /*0840*/  MUFU.RCP R9, R9 ;  /* 0x0000000900097308 */ /* 0x001e240000001000 */
[----:B0-----:R-:W-:Y:S02]  /*0850*/  IADD3 R10, PT, PT, R9, 0xffffffe, RZ ;  /* 0x0ffffffe090a7810 */ /* 0x001fe40007ffe0ff */
[----:B------:R-:W-:-:S04]  /*0860*/  LOP3.LUT R9, RZ, R13, RZ, 0x33, !PT ;  /* 0x0000000dff097212 */ /* 0x000fc800078e33ff */
        /* <DEDUP_REMOVED lines=13> */
[----:B------:R-:W-:Y:S01]  /*0940*/  @P1 IADD3 R11, PT, PT, R11, 0x1, RZ ;  /* 0x000000010b0b1810 */ /* 0x000fe20007ffe0ff */
[----:B------:R-:W-:-:S03]  /*0950*/  @P1 IMAD.IADD R8, R8, 0x1, -R13 ;  /* 0x0000000108081824 */ /* 0x000fc600078e0a0d */
[C---:B------:R-:W-:Y:S02]  /*0960*/  SEL R18, R9.reuse, R11, !P0 ;  /* 0x0000000b09127207 */ /* 0x040fe40004000000 */
[----:B------:R-:W-:-:S07]  /*0970*/  SEL R9, R9, R8, !P0 ;  /* 0x0000000809097207 */ /* 0x000fce0004000000 */
.L_x_8:
[----:B------:R-:W-:Y:S05]  /*0980*/  BSYNC.RECONVERGENT B0 ;  /* 0x0000000000007941 */ /* 0x000fea0003800200 */
.L_x_6:
[----:B------:R-:W0:Y:S01]  /*0990*/  LDC R21, c[0x0][0x3a4] ;  /* 0x0000e900ff157b82 */ /* 0x000e220000000800 */
[----:B------:R-:W1:Y:S01]  /*09a0*/  LDCU UR4, c[0x0][0x3a4] ;  /* 0x00007480ff0477ac */ /* 0x000e620008000800 */
[----:B------:R-:W-:Y:S01]  /*09b0*/  MOV R12, R18 ;  /* 0x00000012000c7202 */ /* 0x000fe20000000f00 */
[----:B------:R-:W-:Y:S01]  /*09c0*/  IMAD.MOV.U32 R13, RZ, RZ, R19 ;  /* 0x000000ffff0d7224 */ /* 0x000fe200078e0013 */
[----:B------:R-:W-:Y:S01]  /*09d0*/  MOV R20, 0xa10 ;  /* 0x00000a1000147802 */ /* 0x000fe20000000f00 */
[----:B-1----:R-:W-:Y:S01]  /*09e0*/  IMAD.U32 R17, RZ, RZ, UR4 ;  /* 0x00000004ff117e24 */ /* 0x002fe2000f8e00ff */
[----:B0-----:R-:W-:-:S07]  /*09f0*/  SHF.R.S32.HI R21, RZ, 0x1f, R21 ;  /* 0x0000001fff157819 */ /* 0x001fce0000011415 */
[----:B------:R-:W-:Y:S05]  /*0a00*/  CALL.REL.NOINC `($__internal_1_$__cuda_sm20_rem_u64) ;  /* 0x0000002000787944 */ /* 0x000fea0003c00000 */
[----:B------:R-:W-:Y:S01]  /*0a10*/  LOP3.LUT R8, R19, R21, RZ, 0xfc, !PT ;  /* 0x0000001513087212 */ /* 0x000fe200078efcff */
[----:B------:R-:W-:Y:S03]  /*0a20*/  BSSY.RECONVERGENT B0, `(.L_x_9) ;  /* 0x000001c000007945 */ /* 0x000fe60003800200 */
[----:B------:R-:W-:-:S13]  /*0a30*/  ISETP.NE.U32.AND P0, PT, R8, RZ, PT ;  /* 0x000000ff0800720c */ /* 0x000fda0003f05070 */
[----:B------:R-:W-:Y:S05]  /*0a40*/  @!P0 BRA `(.L_x_10) ;  /* 0x0000000000188947 */ /* 0x000fea0003800000 */
[----:B------:R-:W0:Y:S01]  /*0a50*/  LDCU UR4, c[0x0][0x3a4] ;  /* 0x00007480ff0477ac */ /* 0x000e220008000800 */
[----:B------:R-:W-:Y:S02]  /*0a60*/  MOV R20, 0xa90 ;  /* 0x00000a9000147802 */ /* 0x000fe40000000f00 */
[----:B0-----:R-:W-:-:S07]  /*0a70*/  MOV R17, UR4 ;  /* 0x0000000400117c02 */ /* 0x001fce0008000f00 */
[----:B------:R-:W-:Y:S05]  /*0a80*/  CALL.REL.NOINC `($__internal_0_$__cuda_sm20_div_u64) ;  /* 0x0000001c00407944 */ /* 0x000fea0003c00000 */
[----:B------:R-:W-:Y:S01]  /*0a90*/  IMAD.MOV.U32 R27, RZ, RZ, R18 ;  /* 0x000000ffff1b7224 */ /* 0x000fe200078e0012 */
[----:B------:R-:W-:Y:S06]  /*0aa0*/  BRA `(.L_x_11) ;  /* 0x00000000004c7947 */ /* 0x000fec0003800000 */
.L_x_10:
[----:B------:R-:W0:Y:S02]  /*0ab0*/  LDCU UR4, c[0x0][0x3a4] ;  /* 0x00007480ff0477ac */ /* 0x000e240008000800 */
[----:B0-----:R-:W0:Y:S01]  /*0ac0*/  I2F.U32.RP R8, UR4 ;  /* 0x0000000400087d06 */ /* 0x001e220008209000 */
[----:B------:R-:W-:-:S07]  /*0ad0*/  ISETP.NE.U32.AND P2, PT, RZ, UR4, PT ;  /* 0x00000004ff007c0c */ /* 0x000fce000bf45070 */
[----:B0-----:R-:W0:Y:S02]  /*0ae0*/  MUFU.RCP R8, R8 ;  /* 0x0000000800087308 */ /* 0x001e240000001000 */
[----:B0-----:R-:W-:-:S06]  /*0af0*/  VIADD R10, R8, 0xffffffe ;  /* 0x0ffffffe080a7836 */ /* 0x001fcc0000000000 */
[----:B------:R0:W1:Y:S02]  /*0b00*/  F2I.FTZ.U32.TRUNC.NTZ R11, R10 ;  /* 0x0000000a000b7305 */ /* 0x000064000021f000 */
[----:B0-----:R-:W-:Y:S01]  /*0b10*/  IMAD.MOV.U32 R10, RZ, RZ, RZ ;  /* 0x000000ffff0a7224 */ /* 0x001fe200078e00ff */
[----:B-1----:R-:W-:-:S05]  /*0b20*/  IADD3 R13, PT, PT, RZ, -R11, RZ ;  /* 0x8000000bff0d7210 */ /* 0x002fca0007ffe0ff */
[----:B------:R-:W-:-:S04]  /*0b30*/  IMAD R13, R13, UR4, RZ ;  /* 0x000000040d0d7c24 */ /* 0x000fc8000f8e02ff */
[----:B------:R-:W-:-:S06]  /*0b40*/  IMAD.HI.U32 R11, R11, R13, R10 ;  /* 0x0000000d0b0b7227 */ /* 0x000fcc00078e000a */
[----:B------:R-:W-:-:S04]  /*0b50*/  IMAD.HI.U32 R27, R11, R18, RZ ;  /* 0x000000120b1b7227 */ /* 0x000fc800078e00ff */
[----:B------:R-:W-:-:S04]  /*0b60*/  IMAD.MOV R11, RZ, RZ, -R27 ;  /* 0x000000ffff0b7224 */ /* 0x000fc800078e0a1b */
[----:B------:R-:W-:-:S05]  /*0b70*/  IMAD R18, R11, UR4, R18 ;  /* 0x000000040b127c24 */ /* 0x000fca000f8e0212 */
[----:B------:R-:W-:-:S13]  /*0b80*/  ISETP.GE.U32.AND P0, PT, R18, UR4, PT ;  /* 0x0000000412007c0c */ /* 0x000fda000bf06070 */
[----:B------:R-:W-:Y:S01]  /*0b90*/  @P0 IADD3 R18, PT, PT, R18, -UR4, RZ ;  /* 0x8000000412120c10 */ /* 0x000fe2000fffe0ff */
[----:B------:R-:W-:-:S03]  /*0ba0*/  @P0 VIADD R27, R27, 0x1 ;  /* 0x000000011b1b0836 */ /* 0x000fc60000000000 */
[----:B------:R-:W-:-:S13]  /*0bb0*/  ISETP.GE.U32.AND P1, PT, R18, UR4, PT ;  /* 0x0000000412007c0c */ /* 0x000fda000bf26070 */
[----:B------:R-:W-:Y:S01]  /*0bc0*/  @P1 VIADD R27, R27, 0x1 ;  /* 0x000000011b1b1836 */ /* 0x000fe20000000000 */
[----:B------:R-:W-:-:S07]  /*0bd0*/  @!P2 LOP3.LUT R27, RZ, UR4, RZ, 0x33, !PT ;  /* 0x00000004ff1bac12 */ /* 0x000fce000f8e33ff */
.L_x_11:
[----:B------:R-:W-:Y:S05]  /*0be0*/  BSYNC.RECONVERGENT B0 ;  /* 0x0000000000007941 */ /* 0x000fea0003800200 */
.L_x_9:
[----:B------:R-:W0:Y:S01]  /*0bf0*/  LDC R12, c[0x0][0x3c4] ;  /* 0x0000f100ff0c7b82 */ /* 0x000e220000000800 */
[----:B------:R-:W1:Y:S01]  /*0c00*/  LDCU.128 UR16, c[0x0][0x3a0] ;  /* 0x00007400ff1077ac */ /* 0x000e620008000c00 */
[----:B------:R-:W2:Y:S06]  /*0c10*/  LDCU.64 UR12, c[0x0][0x3c8] ;  /* 0x00007900ff0c77ac */ /* 0x000eac0008000a00 */
[----:B------:R-:W3:Y:S01]  /*0c20*/  LDC.64 R22, c[0x0][0x3b0] ;  /* 0x0000ec00ff167b82 */ /* 0x000ee20000000a00 */
[----:B------:R-:W4:Y:S07]  /*0c30*/  LDCU.64 UR10, c[0x0][0x390] ;  /* 0x00007200ff0a77ac */ /* 0x000f2e0008000a00 */
[----:B------:R-:W3:Y:S01]  /*0c40*/  LDC.64 R24, c[0x0][0x3b8] ;  /* 0x0000ee00ff187b82 */ /* 0x000ee20000000a00 */
[----:B-1----:R-:W-:-:S04]  /*0c50*/  UIMAD UR4, UR18, UR17, URZ ;  /* 0x00000011120472a4 */ /* 0x002fc8000f8e02ff */
[----:B--2---:R-:W-:Y:S01]  /*0c60*/  UIMAD UR4, UR4, UR12, URZ ;  /* 0x0000000c040472a4 */ /* 0x004fe2000f8e02ff */
[----:B0-----:R-:W-:-:S03]  /*0c70*/  IABS R13, R12 ;  /* 0x0000000c000d7213 */ /* 0x001fc60000000000 */
[----:B------:R-:W-:Y:S01]  /*0c80*/  UIMAD UR4, UR4, UR13, URZ ;  /* 0x0000000d040472a4 */ /* 0x000fe2000f8e02ff */
[----:B------:R-:W0:Y:S08]  /*0c90*/  I2F.RP R8, R13 ;  /* 0x0000000d00087306 */ /* 0x000e300000209400 */
[----:B0-----:R-:W0:Y:S02]  /*0ca0*/  MUFU.RCP R8, R8 ;  /* 0x0000000800087308 */ /* 0x001e240000001000 */
[----:B0-----:R-:W-:-:S06]  /*0cb0*/  IADD3 R10, PT, PT, R8, 0xffffffe, RZ ;  /* 0x0ffffffe080a7810 */ /* 0x001fcc0007ffe0ff */
[----:B------:R0:W1:Y:S02]  /*0cc0*/  F2I.FTZ.U32.TRUNC.NTZ R11, R10 ;  /* 0x0000000a000b7305 */ /* 0x000064000021f000 */
[----:B0-----:R-:W-:Y:S02]  /*0cd0*/  IMAD.MOV.U32 R10, RZ, RZ, RZ ;  /* 0x000000ffff0a7224 */ /* 0x001fe400078e00ff */
[----:B-1----:R-:W-:-:S04]  /*0ce0*/  IMAD.MOV R18, RZ, RZ, -R11 ;  /* 0x000000ffff127224 */ /* 0x002fc800078e0a0b */
[----:B------:R-:W-:Y:S01]  /*0cf0*/  IMAD R17, R18, R13, RZ ;  /* 0x0000000d12117224 */ /* 0x000fe200078e02ff */
[----:B------:R-:W-:-:S03]  /*0d00*/  IABS R18, R27 ;  /* 0x0000001b00127213 */ /* 0x000fc60000000000 */
[----:B------:R-:W-:-:S06]  /*0d10*/  IMAD.HI.U32 R11, R11, R17, R10 ;  /* 0x000000110b0b7227 */ /* 0x000fcc00078e000a */
[----:B------:R-:W-:-:S05]  /*0d20*/  IMAD.HI.U32 R11, R11, R18, RZ ;  /* 0x000000120b0b7227 */ /* 0x000fca00078e00ff */
[----:B------:R-:W-:-:S05]  /*0d30*/  IADD3 R8, PT, PT, -R11, RZ, RZ ;  /* 0x000000ff0b087210 */ /* 0x000fca0007ffe1ff */
[----:B------:R-:W-:-:S05]  /*0d40*/  IMAD R8, R13, R8, R18 ;  /* 0x000000080d087224 */ /* 0x000fca00078e0212 */
[----:B------:R-:W-:-:S13]  /*0d50*/  ISETP.GT.U32.AND P1, PT, R13, R8, PT ;  /* 0x000000080d00720c */ /* 0x000fda0003f24070 */
[----:B------:R-:W-:Y:S02]  /*0d60*/  @!P1 IMAD.IADD R8, R8, 0x1, -R13 ;  /* 0x0000000108089824 */ /* 0x000fe400078e0a0d */
[----:B------:R-:W-:Y:S01]  /*0d70*/  @!P1 VIADD R11, R11, 0x1 ;  /* 0x000000010b0b9836 */ /* 0x000fe20000000000 */
[----:B------:R-:W-:Y:S02]  /*0d80*/  ISETP.NE.AND P1, PT, R12, RZ, PT ;  /* 0x000000ff0c00720c */ /* 0x000fe40003f25270 */
[----:B------:R-:W-:Y:S02]  /*0d90*/  ISETP.GE.U32.AND P0, PT, R8, R13, PT ;  /* 0x0000000d0800720c */ /* 0x000fe40003f06070 */
[----:B------:R-:W-:-:S04]  /*0da0*/  LOP3.LUT R8, R27, R12, RZ, 0x3c, !PT ;  /* 0x0000000c1b087212 */ /* 0x000fc800078e3cff */
[----:B------:R-:W-:Y:S01]  /*0db0*/  ISETP.GE.AND P2, PT, R8, RZ, PT ;  /* 0x000000ff0800720c */ /* 0x000fe20003f46270 */
[----:B------:R-:W-:-:S04]  /*0dc0*/  IMAD R8, R16, UR18, R9 ;  /* 0x0000001210087c24 */ /* 0x000fc8000f8e0209 */
[----:B------:R-:W-:Y:S02]  /*0dd0*/  IMAD.SHL.U32 R13, R8, 0x2, RZ ;  /* 0x00000002080d7824 */ /* 0x000fe400078e00ff */
[----:B------:R-:W-:-:S03]  /*0de0*/  @P0 IADD3 R11, PT, PT, R11, 0x1, RZ ;  /* 0x000000010b0b0810 */ /* 0x000fc60007ffe0ff */
[----:B------:R-:W-:-:S03]  /*0df0*/  IADD3 R17, PT, PT, R13, 0x1, RZ ;  /* 0x000000010d117810 */ /* 0x000fc60007ffe0ff */
[----:B------:R-:W-:Y:S01]  /*0e00*/  @!P2 IMAD.MOV R11, RZ, RZ, -R11 ;  /* 0x000000ffff0ba224 */ /* 0x000fe200078e0a0b */
[----:B------:R-:W-:Y:S01]  /*0e10*/  @!P1 LOP3.LUT R11, RZ, R12, RZ, 0x33, !PT ;  /* 0x0000000cff0b9212 */ /* 0x000fe200078e33ff */
[----:B------:R-:W-:-:S04]  /*0e20*/  IMAD R8, R17, UR12, R14 ;  /* 0x0000000c11087c24 */ /* 0x000fc8000f8e020e */
[----:B------:R-:W-:Y:S01]  /*0e30*/  IMAD R11, R11, UR4, RZ ;  /* 0x000000040b0b7c24 */ /* 0x000fe2000f8e02ff */
[----:B------:R-:W3:Y:S01]  /*0e40*/  LDCU UR4, c[0x0][0x3c0] ;  /* 0x00007800ff0477ac */ /* 0x000ee20008000800 */
[----:B------:R-:W-:Y:S02]  /*0e50*/  IMAD R10, R8, UR13, R15 ;  /* 0x0000000d080a7c24 */ /* 0x000fe4000f8e020f */
[----:B------:R-:W-:Y:S02]  /*0e60*/  IMAD.SHL.U32 R11, R11, 0x2, RZ ;  /* 0x000000020b0b7824 */ /* 0x000fe400078e00ff */
[----:B------:R-:W-:-:S03]  /*0e70*/  IMAD R8, R13, UR12, R14 ;  /* 0x0000000c0d087c24 */ /* 0x000fc6000f8e020e */
[----:B------:R-:W-:Y:S01]  /*0e80*/  SHF.R.S32.HI R17, RZ, 0x1f, R11 ;  /* 0x0000001fff117819 */ /* 0x000fe2000001140b */
[----:B------:R-:W-:Y:S01]  /*0e90*/  IMAD R8, R8, UR13, R15 ;  /* 0x0000000d08087c24 */ /* 0x000fe2000f8e020f */
[----:B------:R-:W-:-:S04]  /*0ea0*/  IADD3 R18, P0, PT, R11, R10, RZ ;  /* 0x0000000a0b127210 */ /* 0x000fc80007f1e0ff */
[----:B------:R-:W-:Y:S02]  /*0eb0*/  LEA.HI.X.SX32 R13, R10, R17, 0x1, P0 ;  /* 0x000000110a0d7211 */ /* 0x000fe400000f0eff */
[----:B----4-:R-:W-:-:S04]  /*0ec0*/  LEA R12, P0, R18, UR10, 0x2 ;  /* 0x0000000a120c7c11 */ /* 0x010fc8000f8010ff */
[----:B------:R-:W-:Y:S02]  /*0ed0*/  LEA.HI.X R13, R18, UR11, R13, 0x2, P0 ;  /* 0x0000000b120d7c11 */ /* 0x000fe400080f140d */
[----:B------:R-:W-:-:S03]  /*0ee0*/  IADD3 R11, P0, PT, R11, R8, RZ ;  /* 0x000000080b0b7210 */ /* 0x000fc60007f1e0ff */
[----:B------:R0:W2:Y:S01]  /*0ef0*/  LDG.E R21, desc[UR8][R12.64] ;  /* 0x000000080c157981 */ /* 0x0000a2000c1e1900 */
[----:B------:R-:W-:Y:S02]  /*0f00*/  LEA.HI.X.SX32 R8, R8, R17, 0x1, P0 ;  /* 0x0000001108087211 */ /* 0x000fe400000f0eff */
[----:B------:R-:W-:-:S04]  /*0f10*/  LEA R10, P0, R11, UR10, 0x2 ;  /* 0x0000000a0b0a7c11 */ /* 0x000fc8000f8010ff */
[----:B------:R-:W-:Y:S01]  /*0f20*/  LEA.HI.X R11, R11, UR11, R8, 0x2, P0 ;  /* 0x0000000b0b0b7c11 */ /* 0x000fe200080f1408 */
[----:B---3--:R-:W-:Y:S01]  /*0f30*/  IMAD R9, R9, UR4, -R22 ;  /* 0x0000000409097c24 */ /* 0x008fe2000f8e0a16 */
[----:B------:R-:W1:Y:S03]  /*0f40*/  LDCU.64 UR10, c[0x0][0x388] ;  /* 0x00007100ff0a77ac */ /* 0x000e660008000a00 */
[----:B------:R2:W3:Y:S01]  /*0f50*/  LDG.E R17, desc[UR8][R10.64] ;  /* 0x000000080a117981 */ /* 0x0004e2000c1e1900 */
[----:B------:R-:W-:Y:S01]  /*0f60*/  IMAD R9, R15, R24, R9 ;  /* 0x000000180f097224 */ /* 0x000fe200078e0209 */
[----:B------:R-:W4:Y:S04]  /*0f70*/  LDCU UR4, c[0x0][0x39c] ;  /* 0x00007380ff0477ac */ /* 0x000f280008000800 */
[----:B0-----:R-:W-:Y:S01]  /*0f80*/  I2FP.F32.S32 R12, R9 ;  /* 0x00000009000c7245 */ /* 0x001fe20000201400 */
[----:B------:R-:W-:-:S04]  /*0f90*/  IMAD R9, R16, R25, -UR19 ;  /* 0x8000001310097e24 */ /* 0x000fc8000f8e0219 */
[----:B------:R-:W-:Y:S01]  /*0fa0*/  IMAD R14, R14, R23, R9 ;  /* 0x000000170e0e7224 */ /* 0x000fe200078e0209 */
[----:B-1----:R-:W-:-:S04]  /*0fb0*/  LEA R18, P0, R2, UR10, 0x2 ;  /* 0x0000000a02127c11 */ /* 0x002fc8000f8010ff */
[----:B------:R-:W-:Y:S02]  /*0fc0*/  I2FP.F32.S32 R14, R14 ;  /* 0x0000000e000e7245 */ /* 0x000fe40000201400 */
[----:B------:R-:W-:-:S05]  /*0fd0*/  LEA.HI.X R19, R2, UR11, R3, 0x2, P0 ;  /* 0x0000000b02137c11 */ /* 0x000fca00080f1403 */
[----:B------:R0:W5:Y:S01]  /*0fe0*/  LDG.E R8, desc[UR8][R18.64] ;  /* 0x0000000812087981 */ /* 0x000162000c1e1900 */
[----:B------:R-:W-:Y:S02]  /*0ff0*/  IMAD.MOV.U32 R29, RZ, RZ, -0x2 ;  /* 0xfffffffeff1d7424 */ /* 0x000fe400078e00ff */
[----:B--2---:R-:W-:-:S04]  /*1000*/  FADD R10, R12, R21 ;  /* 0x000000150c0a7221 */ /* 0x004fc80000000000 */
[----:B------:R-:W1:Y:S01]  /*1010*/  F2I.TRUNC.NTZ R9, R10 ;  /* 0x0000000a00097305 */ /* 0x000e62000020f100 */
[----:B---3--:R-:W-:-:S05]  /*1020*/  FADD R11, R14, R17 ;  /* 0x000000110e0b7221 */ /* 0x008fca0000000000 */
[----:B------:R-:W-:Y:S02]  /*1030*/  FSETP.GEU.AND P3, PT, R4, R11, PT ;  /* 0x0000000b0400720b */ /* 0x000fe40003f6e000 */
[----:B-1----:R-:W-:Y:S01]  /*1040*/  I2FP.F32.S32 R13, R9 ;  /* 0x00000009000d7245 */ /* 0x002fe20000201400 */
[----:B------:R-:W-:Y:S01]  /*1050*/  VIADD R16, R9, 0x1 ;  /* 0x0000000109107836 */ /* 0x000fe20000000000 */
[----:B------:R-:W-:Y:S01]  /*1060*/  FSETP.LT.OR P3, PT, R17, -R14, !P3 ;  /* 0x8000000e1100720b */ /* 0x000fe20005f61400 */
[C---:B------:R-:W-:Y:S01]  /*1070*/  VIADD R17, R9.reuse, 0x2 ;  /* 0x0000000209117836 */ /* 0x040fe20000000000 */
[----:B------:R-:W-:Y:S01]  /*1080*/  IADD3 R15, PT, PT, R9, -0x1, RZ ;  /* 0xffffffff090f7810 */ /* 0x000fe20007ffe0ff */
[----:B------:R-:W-:Y:S01]  /*1090*/  FADD R14, R10, -R13 ;  /* 0x8000000d0a0e7221 */ /* 0x000fe20000000000 */
[----:B------:R-:W-:Y:S02]  /*10a0*/  FSETP.LT.OR P3, PT, R21, -R12, P3 ;  /* 0x8000000c1500720b */ /* 0x000fe40001f61400 */
[----:B------:R-:W4:Y:S01]  /*10b0*/  F2I.TRUNC.NTZ R12, R11 ;  /* 0x0000000b000c7305 */ /* 0x000f22000020f100 */
[----:B------:R-:W-:-:S02]  /*10c0*/  I2FP.F32.S32 R21, R15 ;  /* 0x0000000f00157245 */ /* 0x000fc40000201400 */
[----:B------:R-:W-:Y:S01]  /*10d0*/  FSETP.GEU.AND P0, PT, |R14|, 1, PT ;  /* 0x3f8000000e00780b */ /* 0x000fe20003f0e200 */
[----:B------:R-:W-:Y:S01]  /*10e0*/  VIADD R14, R9, 0xfffffffe ;  /* 0xfffffffe090e7836 */ /* 0x000fe20000000000 */
[----:B------:R-:W-:Y:S01]  /*10f0*/  I2FP.F32.S32 R23, R16 ;  /* 0x0000001000177245 */ /* 0x000fe20000201400 */
[C---:B------:R-:W-:Y:S01]  /*1100*/  FADD R20, R10.reuse, -R21 ;  /* 0x800000150a147221 */ /* 0x040fe20000000000 */
[----:B------:R-:W-:Y:S02]  /*1110*/  I2FP.F32.S32 R25, R17 ;  /* 0x0000001100197245 */ /* 0x000fe40000201400 */
[----:B0-----:R-:W-:Y:S01]  /*1120*/  I2FP.F32.S32 R19, R14 ;  /* 0x0000000e00137245 */ /* 0x001fe20000201400 */
[----:B------:R-:W-:Y:S01]  /*1130*/  FADD R22, R10, -R23 ;  /* 0x800000170a167221 */ /* 0x000fe20000000000 */
[----:B------:R-:W-:Y:S01]  /*1140*/  ISETP.GE.AND P1, PT, R14, RZ, PT ;  /* 0x000000ff0e00720c */ /* 0x000fe20003f26270 */
[----:B------:R-:W-:Y:S01]  /*1150*/  FADD R26, R10, -R25 ;  /* 0x800000190a1a7221 */ /* 0x000fe20000000000 */
[----:B------:R-:W-:Y:S01]  /*1160*/  FSETP.GEU.AND P4, PT, |R20|, 1, PT ;  /* 0x3f8000001400780b */ /* 0x000fe20003f8e200 */
[----:B------:R-:W-:Y:S01]  /*1170*/  FADD R18, R10, -R19 ;  /* 0x800000130a127221 */ /* 0x000fe20000000000 */
[----:B------:R-:W-:-:S02]  /*1180*/  ISETP.GE.OR P1, PT, R14, UR16, !P1 ;  /* 0x000000100e007c0c */ /* 0x000fc4000cf26670 */
[----:B------:R-:W-:Y:S02]  /*1190*/  IADD3 R20, PT, PT, R9, 0x3, RZ ;  /* 0x0000000309147810 */ /* 0x000fe40007ffe0ff */
[----:B------:R-:W-:Y:S01]  /*11a0*/  FSETP.GEU.AND P2, PT, |R18|, 1, PT ;  /* 0x3f8000001200780b */ /* 0x000fe20003f4e200 */
[----:B----4-:R-:W-:Y:S01]  /*11b0*/  IMAD R18, R27, UR4, R12 ;  /* 0x000000041b127c24 */ /* 0x010fe2000f8e020c */
[----:B------:R-:W-:Y:S02]  /*11c0*/  P2R R24, PR, RZ, 0x2 ;  /* 0x00000002ff187803 */ /* 0x000fe40000000000 */
[----:B------:R-:W-:Y:S02]  /*11d0*/  FSETP.GEU.AND P1, PT, |R22|, 1, PT ;  /* 0x3f8000001600780b */ /* 0x000fe40003f2e200 */
[----:B------:R-:W-:Y:S02]  /*11e0*/  P2R R22, PR, RZ, 0x4 ;  /* 0x00000004ff167803 */ /* 0x000fe40000000000 */
[----:B------:R-:W-:-:S02]  /*11f0*/  FSETP.GEU.AND P2, PT, |R26|, 1, PT ;  /* 0x3f8000001a00780b */ /* 0x000fc40003f4e200 */
[----:B------:R-:W-:Y:S02]  /*1200*/  P2R R33, PR, RZ, 0x10 ;  /* 0x00000010ff217803 */ /* 0x000fe40000000000 */
[----:B------:R-:W-:Y:S02]  /*1210*/  FSETP.LT.OR P3, PT, R5, R10, P3 ;  /* 0x0000000a0500720b */ /* 0x000fe40001f61400 */
[----:B------:R-:W-:-:S11]  /*1220*/  I2FP.F32.S32 R20, R20 ;  /* 0x0000001400147245 */ /* 0x000fd60000201400 */
.L_x_47:
[----:B0-----:R-:W0:Y:S01]  /*1230*/  LDCU UR4, c[0x0][0x39c] ;  /* 0x00007380ff0477ac */ /* 0x001e220008000800 */
[----:B------:R-:W-:Y:S01]  /*1240*/  IMAD.IADD R28, R12, 0x1, R29 ;  /* 0x000000010c1c7824 */ /* 0x000fe200078e021d */
[----:B------:R-:W-:Y:S01]  /*1250*/  ISETP.NE.AND P5, PT, R22, RZ, PT ;  /* 0x000000ff1600720c */ /* 0x000fe20003fa5270 */
[----:B------:R-:W-:Y:S01]  /*1260*/  BSSY.RECONVERGENT B0, `(.L_x_12) ;  /* 0x0000045000007945 */ /* 0x000fe20003800200 */
[----:B------:R-:W-:Y:S02]  /*1270*/  ISETP.NE.AND P6, PT, R24, RZ, PT ;  /* 0x000000ff1800720c */ /* 0x000fe40003fc5270 */
[----:B------:R-:W-:Y:S02]  /*1280*/  I2FP.F32.S32 R30, R28 ;  /* 0x0000001c001e7245 */ /* 0x000fe40000201400 */
[----:B------:R-:W-:-:S03]  /*1290*/  IADD3 R32, PT, PT, R28, 0x1, RZ ;  /* 0x000000011c207810 */ /* 0x000fc60007ffe0ff */
[----:B----4-:R-:W-:Y:S01]  /*12a0*/  FADD R31, R11, -R30 ;  /* 0x8000001e0b1f7221 */ /* 0x010fe20000000000 */
[----:B------:R-:W-:-:S04]  /*12b0*/  I2FP.F32.S32 R32, R32 ;  /* 0x0000002000207245 */ /* 0x000fc80000201400 */
[----:B------:R-:W-:Y:S02]  /*12c0*/  FSETP.GEU.OR P5, PT, |R31|, 1, P5 ;  /* 0x3f8000001f00780b */ /* 0x000fe40002fae600 */
[----:B0-----:R-:W-:-:S04]  /*12d0*/  ISETP.GE.AND P4, PT, R28, UR4, PT ;  /* 0x000000041c007c0c */ /* 0x001fc8000bf86270 */
[----:B------:R-:W-:-:S04]  /*12e0*/  ISETP.LT.OR P4, PT, R28, RZ, P4 ;  /* 0x000000ff1c00720c */ /* 0x000fc80002781670 */
[----:B------:R-:W-:-:S13]  /*12f0*/  PLOP3.LUT P5, PT, P5, P4, P6, 0xfe, 0x0 ;  /* 0x000000000000781c */ /* 0x000fda0002fa9f66 */
[----:B-123--:R-:W-:Y:S05]  /*1300*/  @P5 BRA `(.L_x_13) ;  /* 0x0000000000e85947 */ /* 0x00efea0003800000 */
[----:B------:R-:W-:Y:S01]  /*1310*/  BSSY.RECONVERGENT B1, `(.L_x_14) ;  /* 0x0000031000017945 */ /* 0x000fe20003800200 */
[----:B------:R-:W-:-:S03]  /*1320*/  IMAD.MOV.U32 R35, RZ, RZ, RZ ;  /* 0x000000ffff237224 */ /* 0x000fc600078e00ff */
[----:B------:R-:W-:Y:S05]  /*1330*/  @P3 BRA `(.L_x_15) ;  /* 0x0000000000b83947 */ /* 0x000fea0003800000 */
[----:B------:R-:W-:Y:S02]  /*1340*/  FMNMX R26, RZ, R11, !PT ;  /* 0x0000000bff1a7209 */ /* 0x000fe40007800000 */
[----:B------:R-:W-:Y:S02]  /*1350*/  FMNMX R37, RZ, R10, !PT ;  /* 0x0000000aff257209 */ /* 0x000fe40007800000 */
[----:B------:R-:W0:Y:S02]  /*1360*/  F2I.TRUNC.NTZ R27, R26 ;  /* 0x0000001a001b7305 */ /* 0x000e24000020f100 */
[C---:B0-----:R-:W-:Y:S01]  /*1370*/  VIADD R34, R27.reuse, 0x1 ;  /* 0x000000011b227836 */ /* 0x041fe20000000000 */
[C---:B------:R-:W-:Y:S02]  /*1380*/  ISETP.GE.AND P5, PT, R27.reuse, UR6, PT ;  /* 0x000000061b007c0c */ /* 0x040fe4000bfa6270 */
[----:B------:R-:W-:Y:S02]  /*1390*/  VIMNMX R27, PT, PT, R27, UR6, PT ;  /* 0x000000061b1b7c48 */ /* 0x000fe4000bfe0100 */
[----:B------:R-:W-:-:S02]  /*13a0*/  SEL R39, R34, UR6, !P5 ;  /* 0x0000000622277c07 */ /* 0x000fc4000e800000 */
[----:B------:R-:W0:Y:S01]  /*13b0*/  F2I.TRUNC.NTZ R34, R37 ;  /* 0x0000002500227305 */ /* 0x000e22000020f100 */
[----:B------:R-:W-:Y:S02]  /*13c0*/  FSEL R41, R26, R7, !P5 ;  /* 0x000000071a297208 */ /* 0x000fe40006800000 */
[C---:B0-----:R-:W-:Y:S02]  /*13d0*/  IADD3 R35, PT, PT, R34.reuse, 0x1, RZ ;  /* 0x0000000122237810 */ /* 0x041fe40007ffe0ff */
[C---:B------:R-:W-:Y:S02]  /*13e0*/  ISETP.GE.AND P5, PT, R34.reuse, UR5, PT ;  /* 0x0000000522007c0c */ /* 0x040fe4000bfa6270 */
[----:B------:R-:W-:Y:S02]  /*13f0*/  VIMNMX R43, PT, PT, R34, UR5, PT ;  /* 0x00000005222b7c48 */ /* 0x000fe4000bfe0100 */
[----:B------:R-:W-:Y:S01]  /*1400*/  SEL R45, R35, UR5, !P5 ;  /* 0x00000005232d7c07 */ /* 0x000fe2000e800000 */
[----:B------:R-:W-:Y:S01]  /*1410*/  IMAD.MOV.U32 R35, RZ, RZ, RZ ;  /* 0x000000ffff237224 */ /* 0x000fe200078e00ff */
[----:B------:R-:W-:-:S02]  /*1420*/  FSEL R36, R37, R6, !P5 ;  /* 0x0000000625247208 */ /* 0x000fc40006800000 */
[----:B------:R-:W-:-:S13]  /*1430*/  ISETP.NE.AND P5, PT, R28, R27, PT ;  /* 0x0000001b1c00720c */ /* 0x000fda0003fa5270 */
[----:B------:R-:W-:Y:S05]  /*1440*/  @!P5 BRA `(.L_x_16) ;  /* 0x000000000044d947 */ /* 0x000fea0003800000 */
[----:B------:R-:W-:-:S13]  /*1450*/  ISETP.NE.AND P5, PT, R28, R39, PT ;  /* 0x000000271c00720c */ /* 0x000fda0003fa5270 */
[----:B------:R-:W-:Y:S05]  /*1460*/  @P5 BRA `(.L_x_15) ;  /* 0x00000000006c5947 */ /* 0x000fea0003800000 */
[----:B------:R-:W-:-:S13]  /*1470*/  ISETP.NE.AND P5, PT, R43, R14, PT ;  /* 0x0000000e2b00720c */ /* 0x000fda0003fa5270 */
[----:B------:R-:W-:Y:S05]  /*1480*/  @!P5 BRA `(.L_x_17) ;  /* 0x000000000020d947 */ /* 0x000fea0003800000 */
[----:B------:R-:W-:-:S13]  /*1490*/  ISETP.NE.AND P5, PT, R45, R14, PT ;  /* 0x0000000e2d00720c */ /* 0x000fda0003fa5270 */
[----:B------:R-:W-:Y:S05]  /*14a0*/  @P5 BRA `(.L_x_15) ;  /* 0x00000000005c5947 */ /* 0x000fea0003800000 */
[----:B------:R-:W-:Y:S01]  /*14b0*/  FADD R27, R41, 1 ;  /* 0x3f800000291b7421 */ /* 0x000fe20000000000 */
[----:B------:R-:W-:-:S03]  /*14c0*/  FADD R26, R36, 1 ;  /* 0x3f800000241a7421 */ /* 0x000fc60000000000 */
[----:B------:R-:W-:Y:S01]  /*14d0*/  FADD R27, -R30, R27 ;  /* 0x0000001b1e1b7221 */ /* 0x000fe20000000100 */
[----:B------:R-:W-:-:S04]  /*14e0*/  FADD R26, -R19, R26 ;  /* 0x0000001a131a7221 */ /* 0x000fc80000000100 */
[----:B------:R-:W-:Y:S01]  /*14f0*/  FMUL R35, R27, R26 ;  /* 0x0000001a1b237220 */ /* 0x000fe20000400000 */
[----:B------:R-:W-:Y:S06]  /*1500*/  BRA `(.L_x_15) ;  /* 0x0000000000447947 */ /* 0x000fec0003800000 */
.L_x_17:
[----:B------:R-:W-:Y:S01]  /*1510*/  FADD R41, R41, 1 ;  /* 0x3f80000029297421 */ /* 0x000fe20000000000 */
[----:B------:R-:W-:-:S03]  /*1520*/  FADD R35, R21, -R36 ;  /* 0x8000002415237221 */ /* 0x000fc60000000000 */
[----:B------:R-:W-:-:S04]  /*1530*/  FADD R26, -R30, R41 ;  /* 0x000000291e1a7221 */ /* 0x000fc80000000100 */
[----:B------:R-:W-:Y:S01]  /*1540*/  FMUL R35, R35, R26 ;  /* 0x0000001a23237220 */ /* 0x000fe20000400000 */
[----:B------:R-:W-:Y:S06]  /*1550*/  BRA `(.L_x_15) ;  /* 0x0000000000307947 */ /* 0x000fec0003800000 */
.L_x_16:
[----:B------:R-:W-:-:S13]  /*1560*/  ISETP.NE.AND P5, PT, R43, R14, PT ;  /* 0x0000000e2b00720c */ /* 0x000fda0003fa5270 */
[----:B------:R-:W-:Y:S05]  /*1570*/  @!P5 BRA `(.L_x_18) ;  /* 0x00000000001cd947 */ /* 0x000fea0003800000 */
[----:B------:R-:W-:-:S13]  /*1580*/  ISETP.NE.AND P5, PT, R45, R14, PT ;  /* 0x0000000e2d00720c */ /* 0x000fda0003fa5270 */
[----:B------:R-:W-:Y:S05]  /*1590*/  @P5 BRA `(.L_x_15) ;  /* 0x0000000000205947 */ /* 0x000fea0003800000 */
[----:B------:R-:W-:Y:S01]  /*15a0*/  FADD R36, R36, 1 ;  /* 0x3f80000024247421 */ /* 0x000fe20000000000 */
[----:B------:R-:W-:-:S03]  /*15b0*/  FADD R35, R32, -R41 ;  /* 0x8000002920237221 */ /* 0x000fc60000000000 */
[----:B------:R-:W-:-:S04]  /*15c0*/  FADD R36, -R19, R36 ;  /* 0x0000002413247221 */ /* 0x000fc80000000100 */
[----:B------:R-:W-:Y:S01]  /*15d0*/  FMUL R35, R35, R36 ;  /* 0x0000002423237220 */ /* 0x000fe20000400000 */
[----:B------:R-:W-:Y:S06]  /*15e0*/  BRA `(.L_x_15) ;  /* 0x00000000000c7947 */ /* 0x000fec0003800000 */
.L_x_18:
[----:B------:R-:W-:Y:S01]  /*15f0*/  FADD R35, R32, -R41 ;  /* 0x8000002920237221 */ /* 0x000fe20000000000 */
[----:B------:R-:W-:-:S04]  /*1600*/  FADD R36, R21, -R36 ;  /* 0x8000002415247221 */ /* 0x000fc80000000000 */
[----:B------:R-:W-:-:S07]  /*1610*/  FMUL R35, R36, R35 ;  /* 0x0000002324237220 */ /* 0x000fce0000400000 */
.L_x_15:
[----:B------:R-:W-:Y:S05]  /*1620*/  BSYNC.RECONVERGENT B1 ;  /* 0x0000000000017941 */ /* 0x000fea0003800200 */
.L_x_14:
[----:B------:R-:W0:Y:S01]  /*1630*/  LDCU UR4, c[0x0][0x3a0] ;  /* 0x00007400ff0477ac */ /* 0x000e220008000800 */
[----:B------:R-:W1:Y:S01]  /*1640*/  LDC.64 R26, c[0x0][0x3d0] ;  /* 0x0000f400ff1a7b82 */ /* 0x000e620000000a00 */
[----:B------:R-:W-:Y:S02]  /*1650*/  IMAD.IADD R34, R18, 0x1, R29 ;  /* 0x0000000112227824 */ /* 0x000fe400078e021d */
[----:B-----5:R-:W-:Y:S02]  /*1660*/  FMUL R35, R8, R35 ;  /* 0x0000002308237220 */ /* 0x020fe40000400000 */
[----:B0-----:R-:W-:-:S05]  /*1670*/  IMAD R34, R34, UR4, R9 ;  /* 0x0000000422227c24 */ /* 0x001fca000f8e0209 */
[----:B------:R-:W-:-:S05]  /*1680*/  IADD3 R37, PT, PT, R34, -0x2, RZ ;  /* 0xfffffffe22257810 */ /* 0x000fca0007ffe0ff */
[----:B-1----:R-:W-:-:S05]  /*1690*/  IMAD.WIDE R26, R37, 0x4, R26 ;  /* 0x00000004251a7825 */ /* 0x002fca00078e021a */
[----:B------:R0:W-:Y:S02]  /*16a0*/  REDG.E.ADD.F32.FTZ.RN.STRONG.GPU desc[UR8][R26.64], R35 ;  /* 0x000000231a0079a6 */ /* 0x0001e4000c12f308 */
.L_x_13:
[----:B------:R-:W-:Y:S05]  /*16b0*/  BSYNC.RECONVERGENT B0 ;  /* 0x0000000000007941 */ /* 0x000fea0003800200 */
.L_x_12:
[----:B------:R-:W1:Y:S01]  /*16c0*/  LDC R34, c[0x0][0x3a0] ;  /* 0x0000e800ff227b82 */ /* 0x000e620000000800 */
[----:B------:R-:W-:Y:S01]  /*16d0*/  ISETP.NE.AND P6, PT, R33, RZ, PT ;  /* 0x000000ff2100720c */ /* 0x000fe20003fc5270 */
[----:B------:R-:W-:Y:S01]  /*16e0*/  BSSY.RECONVERGENT B0, `(.L_x_19) ;  /* 0x000003f000007945 */ /* 0x000fe20003800200 */
[----:B------:R-:W-:Y:S02]  /*16f0*/  ISETP.GE.AND P5, PT, R9, 0x1, PT ;  /* 0x000000010900780c */ /* 0x000fe40003fa6270 */
[----:B------:R-:W-:Y:S02]  /*1700*/  FSETP.GEU.OR P6, PT, |R31|, 1, P6 ;  /* 0x3f8000001f00780b */ /* 0x000fe400037ce600 */
[----:B-1----:R-:W-:-:S04]  /*1710*/  ISETP.GT.OR P5, PT, R9, R34, !P5 ;  /* 0x000000220900720c */ /* 0x002fc80006fa4670 */
[----:B------:R-:W-:-:S13]  /*1720*/  PLOP3.LUT P5, PT, P6, P5, P4, 0xfe, 0x0 ;  /* 0x000000000000781c */ /* 0x000fda00037abf46 */
[----:B------:R-:W-:Y:S05]  /*1730*/  @P5 BRA `(.L_x_20) ;  /* 0x0000000000e45947 */ /* 0x000fea0003800000 */
[----:B------:R-:W-:Y:S01]  /*1740*/  BSSY.RECONVERGENT B1, `(.L_x_21) ;  /* 0x0000031000017945 */ /* 0x000fe20003800200 */
[----:B0-----:R-:W-:-:S03]  /*1750*/  IMAD.MOV.U32 R35, RZ, RZ, RZ ;  /* 0x000000ffff237224 */ /* 0x001fc600078e00ff */
        /* <DEDUP_REMOVED lines=10> */
[----:B------:R-:W-:Y:S02]  /*1800*/  ISETP.NE.AND P5, PT, R28, R27, PT ;  /* 0x0000001b1c00720c */ /* 0x000fe40003fa5270 */
[C---:B0-----:R-:W-:Y:S02]  /*1810*/  IADD3 R27, PT, PT, R35.reuse, 0x1, RZ ;  /* 0x00000001231b7810 */ /* 0x041fe40007ffe0ff */
[C---:B------:R-:W-:Y:S02]  /*1820*/  ISETP.GE.AND P6, PT, R35.reuse, UR5, PT ;  /* 0x0000000523007c0c */ /* 0x040fe4000bfc6270 */
[----:B------:R-:W-:Y:S01]  /*1830*/  VIMNMX R26, PT, PT, R35, UR5, PT ;  /* 0x00000005231a7c48 */ /* 0x000fe2000bfe0100 */
[----:B------:R-:W-:Y:S01]  /*1840*/  IMAD.MOV.U32 R35, RZ, RZ, RZ ;  /* 0x000000ffff237224 */ /* 0x000fe200078e00ff */
[----:B------:R-:W-:-:S02]  /*1850*/  SEL R36, R27, UR5, !P6 ;  /* 0x000000051b247c07 */ /* 0x000fc4000f000000 */
[----:B------:R-:W-:-:S03]  /*1860*/  FSEL R38, R37, R6, !P6 ;  /* 0x0000000625267208 */ /* 0x000fc60007000000 */
        /* <DEDUP_REMOVED lines=13> */
.L_x_24:
[----:B------:R-:W-:Y:S01]  /*1940*/  FADD R41, R41, 1 ;  /* 0x3f80000029297421 */ /* 0x000fe20000000000 */
[----:B------:R-:W-:-:S03]  /*1950*/  FADD R35, R13, -R38 ;  /* 0x800000260d237221 */ /* 0x000fc60000000000 */
[----:B------:R-:W-:-:S04]  /*1960*/  FADD R26, -R30, R41 ;  /* 0x000000291e1a7221 */ /* 0x000fc80000000100 */
[----:B------:R-:W-:Y:S01]  /*1970*/  FMUL R35, R35, R26 ;  /* 0x0000001a23237220 */ /* 0x000fe20000400000 */
[----:B------:R-:W-:Y:S06]  /*1980*/  BRA `(.L_x_22) ;  /* 0x0000000000307947 */ /* 0x000fec0003800000 */
.L_x_23:
        /* <DEDUP_REMOVED lines=9> */
.L_x_25:
[----:B------:R-:W-:Y:S01]  /*1a20*/  FADD R35, R32, -R41 ;  /* 0x8000002920237221 */ /* 0x000fe20000000000 */
[----:B------:R-:W-:-:S04]  /*1a30*/  FADD R38, R13, -R38 ;  /* 0x800000260d267221 */ /* 0x000fc80000000000 */
[----:B------:R-:W-:-:S07]  /*1a40*/  FMUL R35, R38, R35 ;  /* 0x0000002326237220 */ /* 0x000fce0000400000 */
.L_x_22:
[----:B------:R-:W-:Y:S05]  /*1a50*/  BSYNC.RECONVERGENT B1 ;  /* 0x0000000000017941 */ /* 0x000fea0003800200 */
.L_x_21:
[----:B------:R-:W0:Y:S01]  /*1a60*/  LDC.64 R26, c[0x0][0x3d0] ;  /* 0x0000f400ff1a7b82 */ /* 0x000e220000000a00 */
[----:B------:R-:W-:Y:S02]  /*1a70*/  IMAD.IADD R36, R18, 0x1, R29 ;  /* 0x0000000112247824 */ /* 0x000fe400078e021d */
[----:B-----5:R-:W-:Y:S02]  /*1a80*/  FMUL R35, R8, R35 ;  /* 0x0000002308237220 */ /* 0x020fe40000400000 */
[----:B------:R-:W-:-:S05]  /*1a90*/  IMAD R36, R36, R34, R9 ;  /* 0x0000002224247224 */ /* 0x000fca00078e0209 */
[----:B------:R-:W-:-:S05]  /*1aa0*/  IADD3 R37, PT, PT, R36, -0x1, RZ ;  /* 0xffffffff24257810 */ /* 0x000fca0007ffe0ff */
[----:B0-----:R-:W-:-:S05]  /*1ab0*/  IMAD.WIDE R26, R37, 0x4, R26 ;  /* 0x00000004251a7825 */ /* 0x001fca00078e021a */
[----:B------:R1:W-:Y:S02]  /*1ac0*/  REDG.E.ADD.F32.FTZ.RN.STRONG.GPU desc[UR8][R26.64], R35 ;  /* 0x000000231a0079a6 */ /* 0x0003e4000c12f308 */
.L_x_20:
[----:B------:R-:W-:Y:S05]  /*1ad0*/  BSYNC.RECONVERGENT B0 ;  /* 0x0000000000007941 */ /* 0x000fea0003800200 */
.L_x_19:
[----:B------:R-:W-:Y:S01]  /*1ae0*/  ISETP.GE.AND P5, PT, R9, RZ, PT ;  /* 0x000000ff0900720c */ /* 0x000fe20003fa6270 */
[----:B------:R-:W-:Y:S01]  /*1af0*/  BSSY.RECONVERGENT B0, `(.L_x_26) ;  /* 0x000003d000007945 */ /* 0x000fe20003800200 */
[----:B------:R-:W-:Y:S02]  /*1b00*/  FSETP.GEU.OR P6, PT, |R31|, 1, P0 ;  /* 0x3f8000001f00780b */ /* 0x000fe400007ce600 */
[----:B------:R-:W-:-:S04]  /*1b10*/  ISETP.GE.OR P5, PT, R9, R34, !P5 ;  /* 0x000000220900720c */ /* 0x000fc80006fa6670 */
[----:B------:R-:W-:-:S13]  /*1b20*/  PLOP3.LUT P5, PT, P6, P5, P4, 0xfe, 0x0 ;  /* 0x000000000000781c */ /* 0x000fda00037abf46 */
[----:B------:R-:W-:Y:S05]  /*1b30*/  @P5 BRA `(.L_x_27) ;  /* 0x0000000000e05947 */ /* 0x000fea0003800000 */
[----:B------:R-:W-:Y:S01]  /*1b40*/  BSSY.RECONVERGENT B1, `(.L_x_28) ;  /* 0x0000031000017945 */ /* 0x000fe20003800200 */
[----:B01----:R-:W-:-:S03]  /*1b50*/  IMAD.MOV.U32 R35, RZ, RZ, RZ ;  /* 0x000000ffff237224 */ /* 0x003fc600078e00ff */
        /* <DEDUP_REMOVED lines=30> */
.L_x_31:
[----:B------:R-:W-:Y:S01]  /*1d40*/  FADD R41, R41, 1 ;  /* 0x3f80000029297421 */ /* 0x000fe20000000000 */
[----:B------:R-:W-:-:S03]  /*1d50*/  FADD R35, R23, -R38 ;  /* 0x8000002617237221 */ /* 0x000fc60000000000 */
[----:B------:R-:W-:-:S04]  /*1d60*/  FADD R26, -R30, R41 ;  /* 0x000000291e1a7221 */ /* 0x000fc80000000100 */
[----:B------:R-:W-:Y:S01]  /*1d70*/  FMUL R35, R35, R26 ;  /* 0x0000001a23237220 */ /* 0x000fe20000400000 */
[----:B------:R-:W-:Y:S06]  /*1d80*/  BRA `(.L_x_29) ;  /* 0x0000000000307947 */ /* 0x000fec0003800000 */
.L_x_30:
        /* <DEDUP_REMOVED lines=9> */
.L_x_32:
[----:B------:R-:W-:Y:S01]  /*1e20*/  FADD R35, R32, -R41 ;  /* 0x8000002920237221 */ /* 0x000fe20000000000 */
[----:B------:R-:W-:-:S04]  /*1e30*/  FADD R38, R23, -R38 ;  /* 0x8000002617267221 */ /* 0x000fc80000000000 */
[----:B------:R-:W-:-:S07]  /*1e40*/  FMUL R35, R38, R35 ;  /* 0x0000002326237220 */ /* 0x000fce0000400000 */
.L_x_29:
[----:B------:R-:W-:Y:S05]  /*1e50*/  BSYNC.RECONVERGENT B1 ;  /* 0x0000000000017941 */ /* 0x000fea0003800200 */
.L_x_28:
[----:B------:R-:W0:Y:S01]  /*1e60*/  LDC.64 R26, c[0x0][0x3d0] ;  /* 0x0000f400ff1a7b82 */ /* 0x000e220000000a00 */
[----:B------:R-:W-:Y:S02]  /*1e70*/  IMAD.IADD R36, R18, 0x1, R29 ;  /* 0x0000000112247824 */ /* 0x000fe400078e021d */
[----:B-----5:R-:W-:Y:S02]  /*1e80*/  FMUL R35, R8, R35 ;  /* 0x0000002308237220 */ /* 0x020fe40000400000 */
[----:B------:R-:W-:-:S04]  /*1e90*/  IMAD R37, R36, R34, R9 ;  /* 0x0000002224257224 */ /* 0x000fc800078e0209 */
[----:B0-----:R-:W-:-:S05]  /*1ea0*/  IMAD.WIDE R26, R37, 0x4, R26 ;  /* 0x00000004251a7825 */ /* 0x001fca00078e021a */
[----:B------:R2:W-:Y:S02]  /*1eb0*/  REDG.E.ADD.F32.FTZ.RN.STRONG.GPU desc[UR8][R26.64], R35 ;  /* 0x000000231a0079a6 */ /* 0x0005e4000c12f308 */
.L_x_27:
[----:B------:R-:W-:Y:S05]  /*1ec0*/  BSYNC.RECONVERGENT B0 ;  /* 0x0000000000007941 */ /* 0x000fea0003800200 */
.L_x_26:
[----:B------:R-:W-:Y:S01]  /*1ed0*/  ISETP.GE.AND P5, PT, R9, -0x1, PT ;  /* 0xffffffff0900780c */ /* 0x000fe20003fa6270 */
[----:B------:R-:W-:Y:S01]  /*1ee0*/  BSSY.RECONVERGENT B0, `(.L_x_33) ;  /* 0x000003e000007945 */ /* 0x000fe20003800200 */
[----:B------:R-:W-:Y:S02]  /*1ef0*/  FSETP.GEU.OR P6, PT, |R31|, 1, P1 ;  /* 0x3f8000001f00780b */ /* 0x000fe40000fce600 */
[----:B------:R-:W-:-:S04]  /*1f00*/  ISETP.GE.OR P5, PT, R16, R34, !P5 ;  /* 0x000000221000720c */ /* 0x000fc80006fa6670 */
[----:B------:R-:W-:-:S13]  /*1f10*/  PLOP3.LUT P5, PT, P6, P5, P4, 0xfe, 0x0 ;  /* 0x000000000000781c */ /* 0x000fda00037abf46 */
[----:B------:R-:W-:Y:S05]  /*1f20*/  @P5 BRA `(.L_x_34) ;  /* 0x0000000000e45947 */ /* 0x000fea0003800000 */
[----:B------:R-:W-:Y:S01]  /*1f30*/  BSSY.RECONVERGENT B1, `(.L_x_35) ;  /* 0x0000031000017945 */ /* 0x000fe20003800200 */
[----:B012---:R-:W-:-:S03]  /*1f40*/  HFMA2 R35, -RZ, RZ, 0, 0 ;  /* 0x00000000ff237431 */ /* 0x007fc600000001ff */
        /* <DEDUP_REMOVED lines=10> */
[----:B------:R-:W-:Y:S01]  /*1ff0*/  ISETP.NE.AND P5, PT, R28, R27, PT ;  /* 0x0000001b1c00720c */ /* 0x000fe20003fa5270 */
[C---:B0-----:R-:W-:Y:S01]  /*2000*/  VIADD R27, R35.reuse, 0x1 ;  /* 0x00000001231b7836 */ /* 0x041fe20000000000 */
[----:B------:R-:W-:-:S04]  /*2010*/  ISETP.GE.AND P6, PT, R35, UR5, PT ;  /* 0x0000000523007c0c */ /* 0x000fc8000bfc6270 */
[----:B------:R-:W-:Y:S02]  /*2020*/  SEL R43, R27, UR5, !P6 ;  /* 0x000000051b2b7c07 */ /* 0x000fe4000f000000 */
[----:B------:R-:W-:Y:S02]  /*2030*/  VIMNMX R27, PT, PT, R35, UR5, PT ;  /* 0x00000005231b7c48 */ /* 0x000fe4000bfe0100 */
[----:B------:R-:W-:Y:S02]  /*2040*/  FSEL R26, R37, R6, !P6 ;  /* 0x00000006251a7208 */ /* 0x000fe40007000000 */
[----:B------:R-:W-:Y:S01]  /*2050*/  MOV R35, RZ ;  /* 0x000000ff00237202 */ /* 0x000fe20000000f00 */
[----:B------:R-:W-:Y:S06]  /*2060*/  @!P5 BRA `(.L_x_37) ;  /* 0x000000000044d947 */ /* 0x000fec0003800000 */
        /* <DEDUP_REMOVED lines=12> */
.L_x_38:
[----:B------:R-:W-:Y:S01]  /*2130*/  FADD R41, R41, 1 ;  /* 0x3f80000029297421 */ /* 0x000fe20000000000 */
[----:B------:R-:W-:-:S03]  /*2140*/  FADD R35, R25, -R26 ;  /* 0x8000001a19237221 */ /* 0x000fc60000000000 */
[----:B------:R-:W-:-:S04]  /*2150*/  FADD R26, -R30, R41 ;  /* 0x000000291e1a7221 */ /* 0x000fc80000000100 */
[----:B------:R-:W-:Y:S01]  /*2160*/  FMUL R35, R35, R26 ;  /* 0x0000001a23237220 */ /* 0x000fe20000400000 */
[----:B------:R-:W-:Y:S06]  /*2170*/  BRA `(.L_x_36) ;  /* 0x0000000000307947 */ /* 0x000fec0003800000 */
.L_x_37:
        /* <DEDUP_REMOVED lines=9> */
.L_x_39:
[----:B------:R-:W-:Y:S01]  /*2210*/  FADD R35, R32, -R41 ;  /* 0x8000002920237221 */ /* 0x000fe20000000000 */
[----:B------:R-:W-:-:S04]  /*2220*/  FADD R26, R25, -R26 ;  /* 0x8000001a191a7221 */ /* 0x000fc80000000000 */
[----:B------:R-:W-:-:S07]  /*2230*/  FMUL R35, R26, R35 ;  /* 0x000000231a237220 */ /* 0x000fce0000400000 */
.L_x_36:
[----:B------:R-:W-:Y:S05]  /*2240*/  BSYNC.RECONVERGENT B1 ;  /* 0x0000000000017941 */ /* 0x000fea0003800200 */
.L_x_35:
[----:B------:R-:W0:Y:S01]  /*2250*/  LDC.64 R26, c[0x0][0x3d0] ;  /* 0x0000f400ff1a7b82 */ /* 0x000e220000000a00 */
[----:B------:R-:W-:Y:S02]  /*2260*/  IMAD.IADD R36, R18, 0x1, R29 ;  /* 0x0000000112247824 */ /* 0x000fe400078e021d */
[----:B-----5:R-:W-:Y:S02]  /*2270*/  FMUL R35, R8, R35 ;  /* 0x0000002308237220 */ /* 0x020fe40000400000 */
[----:B------:R-:W-:-:S04]  /*2280*/  IMAD R36, R36, R34, R9 ;  /* 0x0000002224247224 */ /* 0x000fc800078e0209 */
[----:B------:R-:W-:-:S04]  /*2290*/  VIADD R37, R36, 0x1 ;  /* 0x0000000124257836 */ /* 0x000fc80000000000 */
[----:B0-----:R-:W-:-:S05]  /*22a0*/  IMAD.WIDE R26, R37, 0x4, R26 ;  /* 0x00000004251a7825 */ /* 0x001fca00078e021a */
[----:B------:R3:W-:Y:S02]  /*22b0*/  REDG.E.ADD.F32.FTZ.RN.STRONG.GPU desc[UR8][R26.64], R35 ;  /* 0x000000231a0079a6 */ /* 0x0007e4000c12f308 */
.L_x_34:
[----:B------:R-:W-:Y:S05]  /*22c0*/  BSYNC.RECONVERGENT B0 ;  /* 0x0000000000007941 */ /* 0x000fea0003800200 */
.L_x_33:
[----:B------:R-:W-:Y:S01]  /*22d0*/  ISETP.GE.AND P5, PT, R17, RZ, PT ;  /* 0x000000ff1100720c */ /* 0x000fe20003fa6270 */
[----:B------:R-:W-:Y:S01]  /*22e0*/  BSSY.RECONVERGENT B0, `(.L_x_40) ;  /* 0x000003e000007945 */ /* 0x000fe20003800200 */
[----:B------:R-:W-:Y:S02]  /*22f0*/  FSETP.GEU.OR P6, PT, |R31|, 1, P2 ;  /* 0x3f8000001f00780b */ /* 0x000fe400017ce600 */
[----:B------:R-:W-:-:S04]  /*2300*/  ISETP.GE.OR P5, PT, R17, R34, !P5 ;  /* 0x000000221100720c */ /* 0x000fc80006fa6670 */
[----:B------:R-:W-:-:S13]  /*2310*/  PLOP3.LUT P5, PT, P6, P5, P4, 0xfe, 0x0 ;  /* 0x000000000000781c */ /* 0x000fda00037abf46 */
[----:B------:R-:W-:Y:S05]  /*2320*/  @P5 BRA `(.L_x_41) ;  /* 0x0000000000e45947 */ /* 0x000fea0003800000 */
[----:B------:R-:W-:Y:S01]  /*2330*/  BSSY.RECONVERGENT B1, `(.L_x_42) ;  /* 0x0000031000017945 */ /* 0x000fe20003800200 */
[----:B------:R-:W-:-:S03]  /*2340*/  MOV R31, RZ ;  /* 0x000000ff001f7202 */ /* 0x000fc60000000f00 */
[----:B------:R-:W-:Y:S05]  /*2350*/  @P3 BRA `(.L_x_43) ;  /* 0x0000000000b83947 */ /* 0x000fea0003800000 */
[----:B0123--:R-:W-:Y:S02]  /*2360*/  FMNMX R26, RZ, R11, !PT ;  /* 0x0000000bff1a7209 */ /* 0x00ffe40007800000 */
[----:B------:R-:W-:Y:S02]  /*2370*/  FMNMX R35, RZ, R10, !PT ;  /* 0x0000000aff237209 */ /* 0x000fe40007800000 */
[----:B------:R-:W0:Y:S02]  /*2380*/  F2I.TRUNC.NTZ R27, R26 ;  /* 0x0000001a001b7305 */ /* 0x000e24000020f100 */
[C---:B0-----:R-:W-:Y:S01]  /*2390*/  VIADD R31, R27.reuse, 0x1 ;  /* 0x000000011b1f7836 */ /* 0x041fe20000000000 */
[C---:B------:R-:W-:Y:S02]  /*23a0*/  ISETP.GE.AND P4, PT, R27.reuse, UR6, PT ;  /* 0x000000061b007c0c */ /* 0x040fe4000bf86270 */
[----:B------:R-:W-:Y:S02]  /*23b0*/  VIMNMX R27, PT, PT, R27, UR6, PT ;  /* 0x000000061b1b7c48 */ /* 0x000fe4000bfe0100 */
[----:B------:R-:W-:-:S02]  /*23c0*/  SEL R37, R31, UR6, !P4 ;  /* 0x000000061f257c07 */ /* 0x000fc4000e000000 */
[----:B------:R-:W0:Y:S01]  /*23d0*/  F2I.TRUNC.NTZ R31, R35 ;  /* 0x00000023001f7305 */ /* 0x000e22000020f100 */
[----:B------:R-:W-:Y:S01]  /*23e0*/  FSEL R39, R26, R7, !P4 ;  /* 0x000000071a277208 */ /* 0x000fe20006000000 */
[C---:B0-----:R-:W-:Y:S01]  /*23f0*/  VIADD R36, R31.reuse, 0x1 ;  /* 0x000000011f247836 */ /* 0x041fe20000000000 */
[C---:B------:R-:W-:Y:S02]  /*2400*/  ISETP.GE.AND P4, PT, R31.reuse, UR5, PT ;  /* 0x000000051f007c0c */ /* 0x040fe4000bf86270 */
[----:B------:R-:W-:Y:S01]  /*2410*/  VIMNMX R26, PT, PT, R31, UR5, PT ;  /* 0x000000051f1a7c48 */ /* 0x000fe2000bfe0100 */
[----:B------:R-:W-:Y:S01]  /*2420*/  HFMA2 R31, -RZ, RZ, 0, 0 ;  /* 0x00000000ff1f7431 */ /* 0x000fe200000001ff */
[----:B------:R-:W-:Y:S02]  /*2430*/  SEL R36, R36, UR5, !P4 ;  /* 0x0000000524247c07 */ /* 0x000fe4000e000000 */
[----:B------:R-:W-:Y:S02]  /*2440*/  FSEL R41, R35, R6, !P4 ;  /* 0x0000000623297208 */ /* 0x000fe40006000000 */
        /* <DEDUP_REMOVED lines=14> */
.L_x_45:
[----:B------:R-:W-:Y:S01]  /*2530*/  FADD R39, R39, 1 ;  /* 0x3f80000027277421 */ /* 0x000fe20000000000 */
[----:B------:R-:W-:-:S03]  /*2540*/  FADD R31, R20, -R41 ;  /* 0x80000029141f7221 */ /* 0x000fc60000000000 */
[----:B------:R-:W-:-:S04]  /*2550*/  FADD R30, -R30, R39 ;  /* 0x000000271e1e7221 */ /* 0x000fc80000000100 */
[----:B------:R-:W-:Y:S01]  /*2560*/  FMUL R31, R31, R30 ;  /* 0x0000001e1f1f7220 */ /* 0x000fe20000400000 */
[----:B------:R-:W-:Y:S06]  /*2570*/  BRA `(.L_x_43) ;  /* 0x0000000000307947 */ /* 0x000fec0003800000 */
.L_x_44:
        /* <DEDUP_REMOVED lines=9> */
.L_x_46:
[----:B------:R-:W-:Y:S01]  /*2610*/  FADD R31, R32, -R39 ;  /* 0x80000027201f7221 */ /* 0x000fe20000000000 */
[----:B------:R-:W-:-:S04]  /*2620*/  FADD R26, R20, -R41 ;  /* 0x80000029141a7221 */ /* 0x000fc80000000000 */
[----:B------:R-:W-:-:S07]  /*2630*/  FMUL R31, R26, R31 ;  /* 0x0000001f1a1f7220 */ /* 0x000fce0000400000 */
.L_x_43:
[----:B------:R-:W-:Y:S05]  /*2640*/  BSYNC.RECONVERGENT B1 ;  /* 0x0000000000017941 */ /* 0x000fea0003800200 */
.L_x_42:
[----:B0123--:R-:W0:Y:S01]  /*2650*/  LDC.64 R26, c[0x0][0x3d0] ;  /* 0x0000f400ff1a7b82 */ /* 0x00fe220000000a00 */
[----:B------:R-:W-:Y:S02]  /*2660*/  IMAD.IADD R28, R18, 0x1, R29 ;  /* 0x00000001121c7824 */ /* 0x000fe400078e021d */
[----:B-----5:R-:W-:Y:S02]  /*2670*/  FMUL R31, R8, R31 ;  /* 0x0000001f081f7220 */ /* 0x020fe40000400000 */
[----:B------:R-:W-:-:S04]  /*2680*/  IMAD R28, R28, R34, R9 ;  /* 0x000000221c1c7224 */ /* 0x000fc800078e0209 */
[----:B------:R-:W-:-:S04]  /*2690*/  VIADD R35, R28, 0x2 ;  /* 0x000000021c237836 */ /* 0x000fc80000000000 */
[----:B0-----:R-:W-:-:S05]  /*26a0*/  IMAD.WIDE R26, R35, 0x4, R26 ;  /* 0x00000004231a7825 */ /* 0x001fca00078e021a */
[----:B------:R4:W-:Y:S02]  /*26b0*/  REDG.E.ADD.F32.FTZ.RN.STRONG.GPU desc[UR8][R26.64], R31 ;  /* 0x0000001f1a0079a6 */ /* 0x0009e4000c12f308 */
.L_x_41:
[----:B------:R-:W-:Y:S05]  /*26c0*/  BSYNC.RECONVERGENT B0 ;  /* 0x0000000000007941 */ /* 0x000fea0003800200 */
.L_x_40:
[----:B------:R-:W-:-:S04]  /*26d0*/  IADD3 R29, PT, PT, R29, 0x1, RZ ;  /* 0x000000011d1d7810 */ /* 0x000fc80007ffe0ff */
[----:B------:R-:W-:-:S13]  /*26e0*/  ISETP.NE.AND P4, PT, R29, 0x3, PT ;  /* 0x000000031d00780c */ /* 0x000fda0003f85270 */
[----:B------:R-:W-:Y:S05]  /*26f0*/  @P4 BRA `(.L_x_47) ;  /* 0xffffffe800cc4947 */ /* 0x000fea000383ffff */
[----:B------:R-:W0:Y:S01]  /*2700*/  LDCU UR4, c[0x0][0x370] ;  /* 0x00006e00ff0477ac */ /* 0x000e220008000800 */
[----:B------:R-:W1:Y:S01]  /*2710*/  LDCU UR10, c[0x0][0x380] ;  /* 0x00007000ff0a77ac */ /* 0x000e620008000800 */
[----:B0-----:R-:W-:-:S05]  /*2720*/  IMAD R9, R0, UR4, RZ ;  /* 0x0000000400097c24 */ /* 0x001fca000f8e02ff */
[----:B------:R-:W-:-:S05]  /*2730*/  IADD3 R2, P0, PT, R9, R2, RZ ;  /* 0x0000000209027210 */ /* 0x000fca0007f1e0ff */
[----:B------:R-:W-:Y:S01]  /*2740*/  IMAD.X R3, RZ, RZ, R3, P0 ;  /* 0x000000ffff037224 */ /* 0x000fe200000e0603 */
[----:B-1----:R-:W-:-:S04]  /*2750*/  ISETP.GE.U32.AND P0, PT, R2, UR10, PT ;  /* 0x0000000a02007c0c */ /* 0x002fc8000bf06070 */
[----:B------:R-:W-:-:S13]  /*2760*/  ISETP.GE.U32.AND.EX P0, PT, R3, UR7, PT, P0 ;  /* 0x0000000703007c0c */ /* 0x000fda000bf06100 */
[----:B------:R-:W-:Y:S05]  /*2770*/  @!P0 BRA `(.L_x_48) ;  /* 0xffffffd800708947 */ /* 0x000fea000383ffff */
[----:B------:R-:W-:Y:S05]  /*2780*/  EXIT ;  /* 0x000000000000794d */ /* 0x000fea0003800000 */
        .weak           $__internal_0_$__cuda_sm20_div_u64
        .type           $__internal_0_$__cuda_sm20_div_u64,@function
        .size           $__internal_0_$__cuda_sm20_div_u64,($__internal_1_$__cuda_sm20_rem_u64 - $__internal_0_$__cuda_sm20_div_u64)
$__internal_0_$__cuda_sm20_div_u64:
[----:B------:R-:W-:Y:S01]  /*2790*/  IMAD.MOV.U32 R22, RZ, RZ, R17 ;  /* 0x000000ffff167224 */ /* 0x000fe200078e0011 */
[----:B------:R-:W-:-:S05]  /*27a0*/  MOV R23, R21 ;  /* 0x0000001500177202 */ /* 0x000fca0000000f00 */
[----:B------:R-:W0:Y:S08]  /*27b0*/  I2F.U64.RP R22, R22 ;  /* 0x0000001600167312 */ /* 0x000e300000309000 */
[----:B0-----:R-:W0:Y:S02]  /*27c0*/  MUFU.RCP R10, R22 ;  /* 0x00000016000a7308 */ /* 0x001e240000001000 */
[----:B0-----:R-:W-:-:S06]  /*27d0*/  VIADD R10, R10, 0x1ffffffe ;  /* 0x1ffffffe0a0a7836 */ /* 0x001fcc0000000000 */
[----:B------:R-:W0:Y:S02]  /*27e0*/  F2I.U64.TRUNC R10, R10 ;  /* 0x0000000a000a7311 */ /* 0x000e24000020d800 */
[----:B0-----:R-:W-:-:S04]  /*27f0*/  IMAD.WIDE.U32 R12, R10, R17, RZ ;  /* 0x000000110a0c7225 */ /* 0x001fc800078e00ff */
[----:B------:R-:W-:Y:S01]  /*2800*/  IMAD R13, R10, R21, R13 ;  /* 0x000000150a0d7224 */ /* 0x000fe200078e020d */
[----:B------:R-:W-:-:S03]  /*2810*/  IADD3 R25, P0, PT, RZ, -R12, RZ ;  /* 0x8000000cff197210 */ /* 0x000fc60007f1e0ff */
[----:B------:R-:W-:Y:S02]  /*2820*/  IMAD R13, R11, R17, R13 ;  /* 0x000000110b0d7224 */ /* 0x000fe400078e020d */
[----:B------:R-:W-:-:S04]  /*2830*/  IMAD.HI.U32 R12, R10, R25, RZ ;  /* 0x000000190a0c7227 */ /* 0x000fc800078e00ff */
[----:B------:R-:W-:Y:S01]  /*2840*/  IMAD.X R27, RZ, RZ, ~R13, P0 ;  /* 0x000000ffff1b7224 */ /* 0x000fe200000e0e0d */
[----:B------:R-:W-:-:S03]  /*2850*/  MOV R13, R10 ;  /* 0x0000000a000d7202 */ /* 0x000fc60000000f00 */
[-C--:B------:R-:W-:Y:S02]  /*2860*/  IMAD R23, R11, R27.reuse, RZ ;  /* 0x0000001b0b177224 */ /* 0x080fe400078e02ff */
[----:B------:R-:W-:-:S04]  /*2870*/  IMAD.WIDE.U32 R12, P0, R10, R27, R12 ;  /* 0x0000001b0a0c7225 */ /* 0x000fc8000780000c */
[----:B------:R-:W-:-:S04]  /*2880*/  IMAD.HI.U32 R27, R11, R27, RZ ;  /* 0x0000001b0b1b7227 */ /* 0x000fc800078e00ff */
[----:B------:R-:W-:-:S05]  /*2890*/  IMAD.HI.U32 R12, P1, R11, R25, R12 ;  /* 0x000000190b0c7227 */ /* 0x000fca000782000c */
[----:B------:R-:W-:Y:S01]  /*28a0*/  IADD3 R13, P2, PT, R23, R12, RZ ;  /* 0x0000000c170d7210 */ /* 0x000fe20007f5e0ff */
[----:B------:R-:W-:-:S04]  /*28b0*/  IMAD.X R12, R27, 0x1, R11, P0 ;  /* 0x000000011b0c7824 */ /* 0x000fc800000e060b */
[----:B------:R-:W-:Y:S01]  /*28c0*/  IMAD.WIDE.U32 R10, R13, R17, RZ ;  /* 0x000000110d0a7225 */ /* 0x000fe200078e00ff */
[----:B------:R-:W-:-:S03]  /*28d0*/  IADD3.X R22, PT, PT, RZ, RZ, R12, P2, P1 ;  /* 0x000000ffff167210 */ /* 0x000fc600017e240c */
[----:B------:R-:W-:Y:S01]  /*28e0*/  IMAD R11, R13, R21, R11 ;  /* 0x000000150d0b7224 */ /* 0x000fe200078e020b */
[----:B------:R-:W-:-:S03]  /*28f0*/  IADD3 R23, P0, PT, RZ, -R10, RZ ;  /* 0x8000000aff177210 */ /* 0x000fc60007f1e0ff */
[----:B------:R-:W-:Y:S02]  /*2900*/  IMAD R11, R22, R17, R11 ;  /* 0x00000011160b7224 */ /* 0x000fe400078e020b */
[----:B------:R-:W-:-:S04]  /*2910*/  IMAD.HI.U32 R12, R13, R23, RZ ;  /* 0x000000170d0c7227 */ /* 0x000fc800078e00ff */
[----:B------:R-:W-:-:S04]  /*2920*/  IMAD.X R11, RZ, RZ, ~R11, P0 ;  /* 0x000000ffff0b7224 */ /* 0x000fc800000e0e0b */
[----:B------:R-:W-:-:S04]  /*2930*/  IMAD.WIDE.U32 R12, P0, R13, R11, R12 ;  /* 0x0000000b0d0c7225 */ /* 0x000fc8000780000c */
[C---:B------:R-:W-:Y:S02]  /*2940*/  IMAD R10, R22.reuse, R11, RZ ;  /* 0x0000000b160a7224 */ /* 0x040fe400078e02ff */
[----:B------:R-:W-:-:S04]  /*2950*/  IMAD.HI.U32 R13, P1, R22, R23, R12 ;  /* 0x00000017160d7227 */ /* 0x000fc8000782000c */
[----:B------:R-:W-:Y:S01]  /*2960*/  IMAD.HI.U32 R11, R22, R11, RZ ;  /* 0x0000000b160b7227 */ /* 0x000fe200078e00ff */
[----:B------:R-:W-:-:S04]  /*2970*/  IADD3 R13, P2, PT, R10, R13, RZ ;  /* 0x0000000d0a0d7210 */ /* 0x000fc80007f5e0ff */
[----:B------:R-:W-:Y:S01]  /*2980*/  IADD3.X R22, PT, PT, R11, R22, RZ, P0, !PT ;  /* 0x000000160b167210 */ /* 0x000fe200007fe4ff */
[----:B------:R-:W-:-:S03]  /*2990*/  IMAD.HI.U32 R10, R13, R18, RZ ;  /* 0x000000120d0a7227 */ /* 0x000fc600078e00ff */
[----:B------:R-:W-:Y:S01]  /*29a0*/  IADD3.X R22, PT, PT, RZ, RZ, R22, P2, P1 ;  /* 0x000000ffff167210 */ /* 0x000fe200017e2416 */
[----:B------:R-:W-:Y:S02]  /*29b0*/  IMAD.MOV.U32 R11, RZ, RZ, RZ ;  /* 0x000000ffff0b7224 */ /* 0x000fe400078e00ff */
[----:B------:R-:W-:-:S04]  /*29c0*/  IMAD.WIDE.U32 R10, R13, R19, R10 ;  /* 0x000000130d0a7225 */ /* 0x000fc800078e000a */
[C---:B------:R-:W-:Y:S02]  /*29d0*/  IMAD R13, R22.reuse, R19, RZ ;  /* 0x00000013160d7224 */ /* 0x040fe400078e02ff */
[----:B------:R-:W-:-:S04]  /*29e0*/  IMAD.HI.U32 R10, P0, R22, R18, R10 ;  /* 0x00000012160a7227 */ /* 0x000fc8000780000a */
[----:B------:R-:W-:Y:S01]  /*29f0*/  IMAD.HI.U32 R12, R22, R19, RZ ;  /* 0x00000013160c7227 */ /* 0x000fe200078e00ff */
[----:B------:R-:W-:-:S03]  /*2a00*/  IADD3 R22, P1, PT, R13, R10, RZ ;  /* 0x0000000a0d167210 */ /* 0x000fc60007f3e0ff */
[----:B------:R-:W-:Y:S02]  /*2a10*/  IMAD.X R12, RZ, RZ, R12, P0 ;  /* 0x000000ffff0c7224 */ /* 0x000fe400000e060c */
[----:B------:R-:W-:-:S03]  /*2a20*/  IMAD.WIDE.U32 R10, R22, R17, RZ ;  /* 0x00000011160a7225 */ /* 0x000fc600078e00ff */
[----:B------:R-:W-:Y:S01]  /*2a30*/  IADD3.X R12, PT, PT, RZ, R12, RZ, P1, !PT ;  /* 0x0000000cff0c7210 */ /* 0x000fe20000ffe4ff */
[----:B------:R-:W-:Y:S01]  /*2a40*/  IMAD R11, R22, R21, R11 ;  /* 0x00000015160b7224 */ /* 0x000fe200078e020b */
[----:B------:R-:W-:-:S03]  /*2a50*/  IADD3 R24, P1, PT, -R10, R18, RZ ;  /* 0x000000120a187210 */ /* 0x000fc60007f3e1ff */
[-C--:B------:R-:W-:Y:S01]  /*2a60*/  IMAD R10, R12, R17.reuse, R11 ;  /* 0x000000110c0a7224 */ /* 0x080fe200078e020b */
[----:B------:R-:W-:Y:S02]  /*2a70*/  ISETP.GE.U32.AND P0, PT, R24, R17, PT ;  /* 0x000000111800720c */ /* 0x000fe40003f06070 */
[----:B------:R-:W-:Y:S01]  /*2a80*/  IADD3 R11, P2, PT, R22, 0x1, RZ ;  /* 0x00000001160b7810 */ /* 0x000fe20007f5e0ff */
[----:B------:R-:W-:Y:S01]  /*2a90*/  IMAD.X R26, R19, 0x1, ~R10, P1 ;  /* 0x00000001131a7824 */ /* 0x000fe200008e0e0a */
[C---:B------:R-:W-:Y:S02]  /*2aa0*/  IADD3 R10, P1, PT, -R17.reuse, R24, RZ ;  /* 0x00000018110a7210 */ /* 0x040fe40007f3e1ff */
[----:B------:R-:W-:Y:S02]  /*2ab0*/  IADD3.X R13, PT, PT, RZ, R12, RZ, P2, !PT ;  /* 0x0000000cff0d7210 */ /* 0x000fe400017fe4ff */
[C---:B------:R-:W-:Y:S01]  /*2ac0*/  ISETP.GE.U32.AND.EX P0, PT, R26.reuse, R21, PT, P0 ;  /* 0x000000151a00720c */ /* 0x040fe20003f06100 */
[----:B------:R-:W-:Y:S01]  /*2ad0*/  IMAD.X R18, R26, 0x1, ~R21, P1 ;  /* 0x000000011a127824 */ /* 0x000fe200008e0e15 */
[----:B------:R-:W-:-:S02]  /*2ae0*/  ISETP.NE.U32.AND P1, PT, R17, RZ, PT ;  /* 0x000000ff1100720c */ /* 0x000fc40003f25070 */
[----:B------:R-:W-:Y:S02]  /*2af0*/  SEL R10, R10, R24, P0 ;  /* 0x000000180a0a7207 */ /* 0x000fe40000000000 */
[----:B------:R-:W-:Y:S02]  /*2b00*/  SEL R11, R11, R22, P0 ;  /* 0x000000160b0b7207 */ /* 0x000fe40000000000 */
[----:B------:R-:W-:Y:S02]  /*2b10*/  SEL R22, R18, R26, P0 ;  /* 0x0000001a12167207 */ /* 0x000fe40000000000 */
[----:B------:R-:W-:Y:S02]  /*2b20*/  SEL R12, R13, R12, P0 ;  /* 0x0000000c0d0c7207 */ /* 0x000fe40000000000 */
[----:B------:R-:W-:Y:S01]  /*2b30*/  ISETP.GE.U32.AND P0, PT, R10, R17, PT ;  /* 0x000000110a00720c */ /* 0x000fe20003f06070 */
[----:B------:R-:W-:Y:S01]  /*2b40*/  IMAD.MOV.U32 R10, RZ, RZ, R20 ;  /* 0x000000ffff0a7224 */ /* 0x000fe200078e0014 */
[----:B------:R-:W-:-:S02]  /*2b50*/  IADD3 R18, P2, PT, R11, 0x1, RZ ;  /* 0x000000010b127810 */ /* 0x000fc40007f5e0ff */
[----:B------:R-:W-:Y:S02]  /*2b60*/  ISETP.GE.U32.AND.EX P0, PT, R22, R21, PT, P0 ;  /* 0x000000151600720c */ /* 0x000fe40003f06100 */
[----:B------:R-:W-:Y:S01]  /*2b70*/  ISETP.NE.AND.EX P1, PT, R21, RZ, PT, P1 ;  /* 0x000000ff1500720c */ /* 0x000fe20003f25310 */
[----:B------:R-:W-:Y:S01]  /*2b80*/  IMAD.X R19, RZ, RZ, R12, P2 ;  /* 0x000000ffff137224 */ /* 0x000fe200010e060c */
[----:B------:R-:W-:Y:S01]  /*2b90*/  SEL R18, R18, R11, P0 ;  /* 0x0000000b12127207 */ /* 0x000fe20000000000 */
[----:B------:R-:W-:-:S03]  /*2ba0*/  HFMA2 R11, -RZ, RZ, 0, 0 ;  /* 0x00000000ff0b7431 */ /* 0x000fc600000001ff */
[----:B------:R-:W-:Y:S02]  /*2bb0*/  SEL R19, R19, R12, P0 ;  /* 0x0000000c13137207 */ /* 0x000fe40000000000 */
[----:B------:R-:W-:Y:S02]  /*2bc0*/  SEL R18, R18, 0xffffffff, P1 ;  /* 0xffffffff12127807 */ /* 0x000fe40000800000 */
[----:B------:R-:W-:Y:S01]  /*2bd0*/  SEL R19, R19, 0xffffffff, P1 ;  /* 0xffffffff13137807 */ /* 0x000fe20000800000 */
[----:B------:R-:W-:Y:S06]  /*2be0*/  RET.REL.NODEC R10 `(_ZN6caffe228deformable_col2im_gpu_kernelIfEEviPKT_S3_iiiiiiiiiiiiiiPS1_) ;  /* 0xffffffd40a047950 */ /* 0x000fec0003c3ffff */
        .weak           $__internal_1_$__cuda_sm20_rem_u64
        .type           $__internal_1_$__cuda_sm20_rem_u64,@function
        .size           $__internal_1_$__cuda_sm20_rem_u64,(.L_x_80 - $__internal_1_$__cuda_sm20_rem_u64)
$__internal_1_$__cuda_sm20_rem_u64:
[----:B------:R-:W-:Y:S02]  /*2bf0*/  IMAD.MOV.U32 R24, RZ, RZ, R17 ;  /* 0x000000ffff187224 */ /* 0x000fe400078e0011 */
[----:B------:R-:W-:-:S04]  /*2c00*/  IMAD.MOV.U32 R25, RZ, RZ, R21 ;  /* 0x000000ffff197224 */ /* 0x000fc800078e0015 */
[----:B------:R-:W0:Y:S08]  /*2c10*/  I2F.U64.RP R16, R24 ;  /* 0x0000001800107312 */ /* 0x000e300000309000 */
[----:B0-----:R-:W0:Y:S02]  /*2c20*/  MUFU.RCP R16, R16 ;  /* 0x0000001000107308 */ /* 0x001e240000001000 */
[----:B0-----:R-:W-:-:S06]  /*2c30*/  IADD3 R10, PT, PT, R16, 0x1ffffffe, RZ ;  /* 0x1ffffffe100a7810 */ /* 0x001fcc0007ffe0ff */
[----:B------:R-:W0:Y:S02]  /*2c40*/  F2I.U64.TRUNC R10, R10 ;  /* 0x0000000a000a7311 */ /* 0x000e24000020d800 */
[----:B0-----:R-:W-:-:S04]  /*2c50*/  IMAD.WIDE.U32 R22, R10, R17, RZ ;  /* 0x000000110a167225 */ /* 0x001fc800078e00ff */
[----:B------:R-:W-:Y:S01]  /*2c60*/  IMAD R23, R10, R21, R23 ;  /* 0x000000150a177224 */ /* 0x000fe200078e0217 */
[----:B------:R-:W-:-:S03]  /*2c70*/  IADD3 R27, P0, PT, RZ, -R22, RZ ;  /* 0x80000016ff1b7210 */ /* 0x000fc60007f1e0ff */
[----:B------:R-:W-:Y:S02]  /*2c80*/  IMAD R23, R11, R17, R23 ;  /* 0x000000110b177224 */ /* 0x000fe400078e0217 */
[----:B------:R-:W-:-:S04]  /*2c90*/  IMAD.HI.U32 R22, R10, R27, RZ ;  /* 0x0000001b0a167227 */ /* 0x000fc800078e00ff */
[----:B------:R-:W-:Y:S02]  /*2ca0*/  IMAD.X R29, RZ, RZ, ~R23, P0 ;  /* 0x000000ffff1d7224 */ /* 0x000fe400000e0e17 */
[----:B------:R-:W-:Y:S02]  /*2cb0*/  IMAD.MOV.U32 R23, RZ, RZ, R10 ;  /* 0x000000ffff177224 */ /* 0x000fe400078e000a */
[-C--:B------:R-:W-:Y:S02]  /*2cc0*/  IMAD R25, R11, R29.reuse, RZ ;  /* 0x0000001d0b197224 */ /* 0x080fe400078e02ff */
[----:B------:R-:W-:-:S04]  /*2cd0*/  IMAD.WIDE.U32 R22, P0, R10, R29, R22 ;  /* 0x0000001d0a167225 */ /* 0x000fc80007800016 */
[----:B------:R-:W-:-:S04]  /*2ce0*/  IMAD.HI.U32 R29, R11, R29, RZ ;  /* 0x0000001d0b1d7227 */ /* 0x000fc800078e00ff */
[----:B------:R-:W-:Y:S01]  /*2cf0*/  IMAD.HI.U32 R22, P1, R11, R27, R22 ;  /* 0x0000001b0b167227 */ /* 0x000fe20007820016 */
[----:B------:R-:W-:-:S04]  /*2d00*/  IADD3.X R16, PT, PT, R29, R11, RZ, P0, !PT ;  /* 0x0000000b1d107210 */ /* 0x000fc800007fe4ff */
[----:B------:R-:W-:-:S04]  /*2d10*/  IADD3 R23, P2, PT, R25, R22, RZ ;  /* 0x0000001619177210 */ /* 0x000fc80007f5e0ff */
[----:B------:R-:W-:Y:S01]  /*2d20*/  IADD3.X R16, PT, PT, RZ, RZ, R16, P2, P1 ;  /* 0x000000ffff107210 */ /* 0x000fe200017e2410 */
[----:B------:R-:W-:-:S04]  /*2d30*/  IMAD.WIDE.U32 R10, R23, R17, RZ ;  /* 0x00000011170a7225 */ /* 0x000fc800078e00ff */
        /* <DEDUP_REMOVED lines=9> */
[----:B------:R-:W-:-:S03]  /*2dd0*/  IADD3 R23, P2, PT, R10, R23, RZ ;  /* 0x000000170a177210 */ /* 0x000fc60007f5e0ff */
[----:B------:R-:W-:Y:S01]  /*2de0*/  IMAD.X R16, R11, 0x1, R16, P0 ;  /* 0x000000010b107824 */ /* 0x000fe200000e0610 */
[----:B------:R-:W-:Y:S01]  /*2df0*/  MOV R11, RZ ;  /* 0x000000ff000b7202 */ /* 0x000fe20000000f00 */
[----:B------:R-:W-:-:S03]  /*2e00*/  IMAD.HI.U32 R10, R23, R12, RZ ;  /* 0x0000000c170a7227 */ /* 0x000fc600078e00ff */
[----:B------:R-:W-:Y:S01]  /*2e10*/  IADD3.X R16, PT, PT, RZ, RZ, R16, P2, P1 ;  /* 0x000000ffff107210 */ /* 0x000fe200017e2410 */
[----:B------:R-:W-:-:S04]  /*2e20*/  IMAD.WIDE.U32 R10, R23, R13, R10 ;  /* 0x0000000d170a7225 */ /* 0x000fc800078e000a */
[C---:B------:R-:W-:Y:S02]  /*2e30*/  IMAD R23, R16.reuse, R13, RZ ;  /* 0x0000000d10177224 */ /* 0x040fe400078e02ff */
[----:B------:R-:W-:-:S04]  /*2e40*/  IMAD.HI.U32 R10, P0, R16, R12, R10 ;  /* 0x0000000c100a7227 */ /* 0x000fc8000780000a */
[----:B------:R-:W-:Y:S01]  /*2e50*/  IMAD.HI.U32 R16, R16, R13, RZ ;  /* 0x0000000d10107227 */ /* 0x000fe200078e00ff */
[----:B------:R-:W-:-:S03]  /*2e60*/  IADD3 R22, P1, PT, R23, R10, RZ ;  /* 0x0000000a17167210 */ /* 0x000fc60007f3e0ff */
[----:B------:R-:W-:Y:S02]  /*2e70*/  IMAD.X R16, RZ, RZ, R16, P0 ;  /* 0x000000ffff107224 */ /* 0x000fe400000e0610 */
[----:B------:R-:W-:-:S04]  /*2e80*/  IMAD.WIDE.U32 R10, R22, R17, RZ ;  /* 0x00000011160a7225 */ /* 0x000fc800078e00ff */
[----:B------:R-:W-:Y:S01]  /*2e90*/  IMAD.X R16, RZ, RZ, R16, P1 ;  /* 0x000000ffff107224 */ /* 0x000fe200008e0610 */
[----:B------:R-:W-:Y:S01]  /*2ea0*/  IADD3 R24, P1, PT, -R10, R12, RZ ;  /* 0x0000000c0a187210 */ /* 0x000fe20007f3e1ff */
[----:B------:R-:W-:Y:S02]  /*2eb0*/  IMAD R22, R22, R21, R11 ;  /* 0x0000001516167224 */ /* 0x000fe400078e020b */
[----:B------:R-:W-:Y:S01]  /*2ec0*/  IMAD.MOV.U32 R11, RZ, RZ, 0x0 ;  /* 0x00000000ff0b7424 */ /* 0x000fe200078e00ff */
[-C--:B------:R-:W-:Y:S01]  /*2ed0*/  ISETP.GE.U32.AND P0, PT, R24, R17.reuse, PT ;  /* 0x000000111800720c */ /* 0x080fe20003f06070 */
[----:B------:R-:W-:-:S05]  /*2ee0*/  IMAD R16, R16, R17, R22 ;  /* 0x0000001110107224 */ /* 0x000fca00078e0216 */
[----:B------:R-:W-:Y:S02]  /*2ef0*/  IADD3.X R16, PT, PT, ~R16, R13, RZ, P1, !PT ;  /* 0x0000000d10107210 */ /* 0x000fe40000ffe5ff */
[----:B------:R-:W-:Y:S02]  /*2f00*/  IADD3 R10, P1, PT, -R17, R24, RZ ;  /* 0x00000018110a7210 */ /* 0x000fe40007f3e1ff */
[----:B------:R-:W-:-:S03]  /*2f10*/  ISETP.GE.U32.AND.EX P0, PT, R16, R21, PT, P0 ;  /* 0x000000151000720c */ /* 0x000fc60003f06100 */
[----:B------:R-:W-:Y:S01]  /*2f20*/  IMAD.X R12, R16, 0x1, ~R21, P1 ;  /* 0x00000001100c7824 */ /* 0x000fe200008e0e15 */
[----:B------:R-:W-:Y:S02]  /*2f30*/  SEL R10, R10, R24, P0 ;  /* 0x000000180a0a7207 */ /* 0x000fe40000000000 */
[----:B------:R-:W-:Y:S02]  /*2f40*/  ISETP.NE.U32.AND P1, PT, R17, RZ, PT ;  /* 0x000000ff1100720c */ /* 0x000fe40003f25070 */
[----:B------:R-:W-:Y:S01]  /*2f50*/  SEL R12, R12, R16, P0 ;  /* 0x000000100c0c7207 */ /* 0x000fe20000000000 */
[C---:B------:R-:W-:Y:S01]  /*2f60*/  IMAD.IADD R16, R10.reuse, 0x1, -R17 ;  /* 0x000000010a107824 */ /* 0x040fe200078e0a11 */
[----:B------:R-:W-:Y:S02]  /*2f70*/  ISETP.GE.U32.AND P0, PT, R10, R17, PT ;  /* 0x000000110a00720c */ /* 0x000fe40003f06070 */
[----:B------:R-:W-:Y:S02]  /*2f80*/  ISETP.NE.AND.EX P1, PT, R21, RZ, PT, P1 ;  /* 0x000000ff1500720c */ /* 0x000fe40003f25310 */
[----:B------:R-:W-:-:S04]  /*2f90*/  ISETP.GE.U32.AND.EX P0, PT, R12, R21, PT, P0 ;  /* 0x000000150c00720c */ /* 0x000fc80003f06100 */
[----:B------:R-:W-:Y:S02]  /*2fa0*/  SEL R16, R16, R10, P0 ;  /* 0x0000000a10107207 */ /* 0x000fe40000000000 */
[----:B------:R-:W-:Y:S02]  /*2fb0*/  MOV R10, R20 ;  /* 0x00000014000a7202 */ /* 0x000fe40000000f00 */
[----:B------:R-:W-:Y:S02]  /*2fc0*/  SEL R16, R16, 0xffffffff, P1 ;  /* 0xffffffff10107807 */ /* 0x000fe40000800000 */
[----:B------:R-:W-:Y:S05]  /*2fd0*/  RET.REL.NODEC R10 `(_ZN6caffe228deformable_col2im_gpu_kernelIfEEviPKT_S3_iiiiiiiiiiiiiiPS1_) ;  /* 0xffffffd00a087950 */ /* 0x000fea0003c3ffff */
.L_x_49:
[----:B------:R-:W-:-:S00]  /*2fe0*/  BRA `(.L_x_49) ;  /* 0xfffffffc00fc7947 */ /* 0x000fc0000383ffff */
[----:B------:R-:W-:-:S00]  /*2ff0*/  NOP ;  /* 0x0000000000007918 */ /* 0x000fc00000000000 */
        /* <DEDUP_REMOVED lines=8> */
.L_x_80:


//--------------------- .text._ZN6caffe234deformable_col2im_coord_gpu_kernelIfEEviPKT_S3_S3_iiiiiiiiiiiiiiPS1_ --------------------------
	.section	.text._ZN6caffe234deformable_col2im_coord_gpu_kernelIfEEviPKT_S3_S3_iiiiiiiiiiiiiiPS1_,"ax",@progbits
	.align	128
        .global         _ZN6caffe234deformable_col2im_coord_gpu_kernelIfEEviPKT_S3_S3_iiiiiiiiiiiiiiPS1_
        .type           _ZN6caffe234deformable_col2im_coord_gpu_kernelIfEEviPKT_S3_S3_iiiiiiiiiiiiiiPS1_,@function
        .size           _ZN6caffe234deformable_col2im_coord_gpu_kernelIfEEviPKT_S3_S3_iiiiiiiiiiiiiiPS1_,(.L_x_82 - _ZN6caffe234deformable_col2im_coord_gpu_kernelIfEEviPKT_S3_S3_iiiiiiiiiiiiiiPS1_)
        .other          _ZN6caffe234deformable_col2im_coord_gpu_kernelIfEEviPKT_S3_S3_iiiiiiiiiiiiiiPS1_,@"STO_CUDA_ENTRY STV_DEFAULT"
_ZN6caffe234deformable_col2im_coord_gpu_kernelIfEEviPKT_S3_S3_iiiiiiiiiiiiiiPS1_:
.text._ZN6caffe234deformable_col2im_coord_gpu_kernelIfEEviPKT_S3_S3_iiiiiiiiiiiiiiPS1_:
        /* <DEDUP_REMOVED lines=15> */
[----:B-1----:R-:W-:-:S04]  /*00f0*/  UIADD3 UR5, UPT, UPT, UR5, -0x1, URZ ;  /* 0xffffffff05057890 */ /* 0x002fc8000fffe0ff */
[----:B------:R-:W-:Y:S02]  /*0100*/  I2FP.F32.S32 R4, UR4 ;  /* 0x0000000400047c45 */ /* 0x000fe40008201400 */
[----:B--2---:R-:W-:-:S07]  /*0110*/  I2FP.F32.S32 R5, UR5 ;  /* 0x0000000500057c45 */ /* 0x004fce0008201400 */
.L_x_63:
        /* <DEDUP_REMOVED lines=8> */
[----:B------:R-:W-:Y:S01]  /*01a0*/  MOV R10, 0x1f0 ;  /* 0x000001f0000a7802 */ /* 0x000fe20000000f00 */
[----:B------:R-:W-:Y:S02]  /*01b0*/  IMAD.MOV.U32 R9, RZ, RZ, R3 ;  /* 0x000000ffff097224 */ /* 0x000fe400078e0003 */
[----:B------:R-:W-:Y:S01]  /*01c0*/  IMAD.MOV.U32 R11, RZ, RZ, R6 ;  /* 0x000000ffff0b7224 */ /* 0x000fe200078e0006 */
[----:B0-----:R-:W-:-:S07]  /*01d0*/  MOV R12, UR5 ;  /* 0x00000005000c7c02 */ /* 0x001fce0008000f00 */
[----:B------:R-:W-:Y:S05]  /*01e0*/  CALL.REL.NOINC `($__internal_2_$__cuda_sm20_div_u64) ;  /* 0x0000001c00107944 */ /* 0x000fea0003c00000 */
[----:B------:R-:W0:Y:S01]  /*01f0*/  LDCU UR5, c[0x0][0x3d4] ;  /* 0x00007a80ff0577ac */ /* 0x000e220008000800 */
[----:B------:R-:W-:Y:S01]  /*0200*/  IMAD.MOV.U32 R11, RZ, RZ, R6 ;  /* 0x000000ffff0b7224 */ /* 0x000fe200078e0006 */
[----:B------:R-:W-:Y:S01]  /*0210*/  MOV R10, 0x260 ;  /* 0x00000260000a7802 */ /* 0x000fe20000000f00 */
[----:B------:R-:W-:Y:S02]  /*0220*/  IMAD.MOV.U32 R7, RZ, RZ, R2 ;  /* 0x000000ffff077224 */ /* 0x000fe400078e0002 */
[----:B------:R-:W-:Y:S01]  /*0230*/  IMAD.MOV.U32 R13, RZ, RZ, R3 ;  /* 0x000000ffff0d7224 */ /* 0x000fe200078e0003 */
[----:B0-----:R-:W-:-:S07]  /*0240*/  MOV R12, UR5 ;  /* 0x00000005000c7c02 */ /* 0x001fce0008000f00 */
[----:B------:R-:W-:Y:S05]  /*0250*/  CALL.REL.NOINC `($__internal_3_$__cuda_sm20_rem_u64) ;  /* 0x0000002000047944 */ /* 0x000fea0003c00000 */
[----:B------:R-:W-:Y:S01]  /*0260*/  IMAD.MOV.U32 R6, RZ, RZ, R7 ;  /* 0x000000ffff067224 */ /* 0x000fe200078e0007 */
[----:B------:R-:W-:Y:S06]  /*0270*/  BRA `(.L_x_52) ;  /* 0x0000000000587947 */ /* 0x000fec0003800000 */
.L_x_51:
[----:B------:R-:W0:Y:S08]  /*0280*/  I2F.U32.RP R8, R10 ;  /* 0x0000000a00087306 */ /* 0x000e300000209000 */
[----:B0-----:R-:W0:Y:S02]  /*0290*/  MUFU.RCP R8, R8 ;  /* 0x0000000800087308 */ /* 0x001e240000001000 */
[----:B0-----:R-:W-:-:S06]  /*02a0*/  VIADD R6, R8, 0xffffffe ;  /* 0x0ffffffe08067836 */ /* 0x001fcc0000000000 */
[----:B------:R0:W1:Y:S02]  /*02b0*/  F2I.FTZ.U32.TRUNC.NTZ R7, R6 ;  /* 0x0000000600077305 */ /* 0x000064000021f000 */
[----:B0-----:R-:W-:Y:S02]  /*02c0*/  HFMA2 R6, -RZ, RZ, 0, 0 ;  /* 0x00000000ff067431 */ /* 0x001fe400000001ff */
[----:B-1----:R-:W-:-:S04]  /*02d0*/  IMAD.MOV R9, RZ, RZ, -R7 ;  /* 0x000000ffff097224 */ /* 0x002fc800078e0a07 */
[----:B------:R-:W-:-:S04]  /*02e0*/  IMAD R9, R9, R10, RZ ;  /* 0x0000000a09097224 */ /* 0x000fc800078e02ff */
[----:B------:R-:W-:Y:S01]  /*02f0*/  IMAD.HI.U32 R7, R7, R9, R6 ;  /* 0x0000000907077227 */ /* 0x000fe200078e0006 */
[----:B------:R-:W-:-:S05]  /*0300*/  LOP3.LUT R6, RZ, R10, RZ, 0x33, !PT ;  /* 0x0000000aff067212 */ /* 0x000fca00078e33ff */
[----:B------:R-:W-:-:S04]  /*0310*/  IMAD.HI.U32 R7, R7, R2, RZ ;  /* 0x0000000207077227 */ /* 0x000fc800078e00ff */
[----:B------:R-:W-:-:S04]  /*0320*/  IMAD.MOV R9, RZ, RZ, -R7 ;  /* 0x000000ffff097224 */ /* 0x000fc800078e0a07 */
        /* <DEDUP_REMOVED lines=9> */
[----:B------:R-:W-:Y:S01]  /*03c0*/  SEL R6, R6, R9, !P0 ;  /* 0x0000000906067207 */ /* 0x000fe20004000000 */
[----:B------:R-:W-:-:S07]  /*03d0*/  IMAD.MOV.U32 R9, RZ, RZ, RZ ;  /* 0x000000ffff097224 */ /* 0x000fce00078e00ff */
.L_x_52:
[----:B------:R-:W-:Y:S05]  /*03e0*/  BSYNC.RECONVERGENT B0 ;  /* 0x0000000000007941 */ /* 0x000fea0003800200 */
.L_x_50:
[----:B------:R-:W0:Y:S01]  /*03f0*/  LDC R11, c[0x0][0x3d0] ;  /* 0x0000f400ff0b7b82 */ /* 0x000e220000000800 */
[----:B------:R-:W1:Y:S01]  /*0400*/  LDCU UR5, c[0x0][0x3d0] ;  /* 0x00007a00ff0577ac */ /* 0x000e620008000800 */
[----:B------:R-:W-:Y:S01]  /*0410*/  IMAD.MOV.U32 R7, RZ, RZ, R8 ;  /* 0x000000ffff077224 */ /* 0x000fe200078e0008 */
[----:B------:R-:W-:Y:S02]  /*0420*/  MOV R13, R9 ;  /* 0x00000009000d7202 */ /* 0x000fe40000000f00 */
[----:B------:R-:W-:Y:S01]  /*0430*/  MOV R10, 0x470 ;  /* 0x00000470000a7802 */ /* 0x000fe20000000f00 */
[----:B-1----:R-:W-:Y:S01]  /*0440*/  IMAD.U32 R12, RZ, RZ, UR5 ;  /* 0x00000005ff0c7e24 */ /* 0x002fe2000f8e00ff */
[----:B0-----:R-:W-:-:S07]  /*0450*/  SHF.R.S32.HI R11, RZ, 0x1f, R11 ;  /* 0x0000001fff0b7819 */ /* 0x001fce000001140b */
[----:B------:R-:W-:Y:S05]  /*0460*/  CALL.REL.NOINC `($__internal_3_$__cuda_sm20_rem_u64) ;  /* 0x0000001c00807944 */ /* 0x000fea0003c00000 */
[----:B------:R-:W-:Y:S01]  /*0470*/  LOP3.LUT R10, R9, R11, RZ, 0xfc, !PT ;  /* 0x0000000b090a7212 */ /* 0x000fe200078efcff */
[----:B------:R-:W-:Y:S03]  /*0480*/  BSSY.RECONVERGENT B0, `(.L_x_53) ;  /* 0x000001d000007945 */ /* 0x000fe60003800200 */
[----:B------:R-:W-:-:S13]  /*0490*/  ISETP.NE.U32.AND P0, PT, R10, RZ, PT ;  /* 0x000000ff0a00720c */ /* 0x000fda0003f05070 */
[----:B------:R-:W-:Y:S05]  /*04a0*/  @!P0 BRA `(.L_x_54) ;  /* 0x0000000000188947 */ /* 0x000fea0003800000 */
[----:B------:R-:W0:Y:S01]  /*04b0*/  LDCU UR5, c[0x0][0x3d0] ;  /* 0x00007a00ff0577ac */ /* 0x000e220008000800 */
[----:B------:R-:W-:Y:S01]  /*04c0*/  MOV R10, 0x4f0 ;  /* 0x000004f0000a7802 */ /* 0x000fe20000000f00 */
[----:B0-----:R-:W-:-:S07]  /*04d0*/  IMAD.U32 R12, RZ, RZ, UR5 ;  /* 0x00000005ff0c7e24 */ /* 0x001fce000f8e00ff */
[----:B------:R-:W-:Y:S05]  /*04e0*/  CALL.REL.NOINC `($__internal_2_$__cuda_sm20_div_u64) ;  /* 0x0000001800507944 */ /* 0x000fea0003c00000 */
[----:B------:R-:W-:Y:S01]  /*04f0*/  IMAD.MOV.U32 R19, RZ, RZ, R8 ;  /* 0x000000ffff137224 */ /* 0x000fe200078e0008 */
[----:B------:R-:W-:Y:S06]  /*0500*/  BRA `(.L_x_55) ;  /* 0x0000000000507947 */ /* 0x000fec0003800000 */
.L_x_54:
[----:B------:R-:W0:Y:S02]  /*0510*/  LDCU UR5, c[0x0][0x3d0] ;  /* 0x00007a00ff0577ac */ /* 0x000e240008000800 */
[----:B0-----:R-:W0:Y:S01]  /*0520*/  I2F.U32.RP R9, UR5 ;  /* 0x0000000500097d06 */ /* 0x001e220008209000 */
[----:B------:R-:W-:-:S07]  /*0530*/  ISETP.NE.U32.AND P2, PT, RZ, UR5, PT ;  /* 0x00000005ff007c0c */ /* 0x000fce000bf45070 */
[----:B0-----:R-:W0:Y:S02]  /*0540*/  MUFU.RCP R9, R9 ;  /* 0x0000000900097308 */ /* 0x001e240000001000 */
[----:B0-----:R-:W-:-:S06]  /*0550*/  IADD3 R10, PT, PT, R9, 0xffffffe, RZ ;  /* 0x0ffffffe090a7810 */ /* 0x001fcc0007ffe0ff */
[----:B------:R0:W1:Y:S02]  /*0560*/  F2I.FTZ.U32.TRUNC.NTZ R11, R10 ;  /* 0x0000000a000b7305 */ /* 0x000064000021f000 */
[----:B0-----:R-:W-:Y:S02]  /*0570*/  IMAD.MOV.U32 R10, RZ, RZ, RZ ;  /* 0x000000ffff0a7224 */ /* 0x001fe400078e00ff */
[----:B-1----:R-:W-:-:S04]  /*0580*/  IMAD.MOV R13, RZ, RZ, -R11 ;  /* 0x000000ffff0d7224 */ /* 0x002fc800078e0a0b */
        /* <DEDUP_REMOVED lines=10> */
[----:B------:R-:W-:-:S05]  /*0630*/  @!P2 LOP3.LUT R11, RZ, UR5, RZ, 0x33, !PT ;  /* 0x00000005ff0bac12 */ /* 0x000fca000f8e33ff */
[----:B------:R-:W-:-:S07]  /*0640*/  IMAD.MOV.U32 R19, RZ, RZ, R11 ;  /* 0x000000ffff137224 */ /* 0x000fce00078e000b */
.L_x_55:
[----:B------:R-:W-:Y:S05]  /*0650*/  BSYNC.RECONVERGENT B0 ;  /* 0x0000000000007941 */ /* 0x000fea0003800200 */
.L_x_53:
[----:B------:R-:W0:Y:S01]  /*0660*/  LDC R15, c[0x0][0x3ac] ;  /* 0x0000eb00ff0f7b82 */ /* 0x000e220000000800 */
[----:B------:R-:W-:Y:S01]  /*0670*/  IABS R18, R19 ;  /* 0x0000001300127213 */ /* 0x000fe20000000000 */
[----:B------:R-:W-:Y:S06]  /*0680*/  BSSY.RECONVERGENT B0, `(.L_x_56) ;  /* 0x000016d000007945 */ /* 0x000fec0003800200 */
[----:B------:R-:W0:Y:S02]  /*0690*/  LDC R14, c[0x0][0x3b0] ;  /* 0x0000ec00ff0e7b82 */ /* 0x000e240000000800 */
[----:B0-----:R-:W-:-:S05]  /*06a0*/  IMAD R9, R15, R14, RZ ;  /* 0x0000000e0f097224 */ /* 0x001fca00078e02ff */
[----:B------:R-:W-:-:S04]  /*06b0*/  SHF.L.U32 R8, R9, 0x1, RZ ;  /* 0x0000000109087819 */ /* 0x000fc800000006ff */
[-C--:B------:R-:W-:Y:S02]  /*06c0*/  IABS R13, R8.reuse ;  /* 0x00000008000d7213 */ /* 0x080fe40000000000 */
[----:B------:R-:W-:Y:S02]  /*06d0*/  IABS R20, R8 ;  /* 0x0000000800147213 */ /* 0x000fe40000000000 */
[----:B------:R-:W0:Y:S08]  /*06e0*/  I2F.RP R12, R13 ;  /* 0x0000000d000c7306 */ /* 0x000e300000209400 */
[----:B0-----:R-:W0:Y:S02]  /*06f0*/  MUFU.RCP R12, R12 ;  /* 0x0000000c000c7308 */ /* 0x001e240000001000 */
[----:B0-----:R-:W-:-:S06]  /*0700*/  VIADD R10, R12, 0xffffffe ;  /* 0x0ffffffe0c0a7836 */ /* 0x001fcc0000000000 */
[----:B------:R0:W1:Y:S02]  /*0710*/  F2I.FTZ.U32.TRUNC.NTZ R11, R10 ;  /* 0x0000000a000b7305 */ /* 0x000064000021f000 */
[----:B0-----:R-:W-:Y:S02]  /*0720*/  HFMA2 R10, -RZ, RZ, 0, 0 ;  /* 0x00000000ff0a7431 */ /* 0x001fe400000001ff */
[----:B-1----:R-:W-:-:S04]  /*0730*/  IMAD.MOV R16, RZ, RZ, -R11 ;  /* 0x000000ffff107224 */ /* 0x002fc800078e0a0b */
[----:B------:R-:W-:Y:S02]  /*0740*/  IMAD R17, R16, R13, RZ ;  /* 0x0000000d10117224 */ /* 0x000fe400078e02ff */
[----:B------:R-:W-:Y:S02]  /*0750*/  IMAD.MOV.U32 R16, RZ, RZ, R18 ;  /* 0x000000ffff107224 */ /* 0x000fe400078e0012 */
[----:B------:R-:W-:-:S04]  /*0760*/  IMAD.HI.U32 R11, R11, R17, R10 ;  /* 0x000000110b0b7227 */ /* 0x000fc800078e000a */
[----:B------:R-:W-:Y:S02]  /*0770*/  IMAD.MOV R17, RZ, RZ, -R20 ;  /* 0x000000ffff117224 */ /* 0x000fe400078e0a14 */
[----:B------:R-:W-:-:S04]  /*0780*/  IMAD.HI.U32 R18, R11, R16, RZ ;  /* 0x000000100b127227 */ /* 0x000fc800078e00ff */
[----:B------:R-:W-:Y:S02]  /*0790*/  IMAD R10, R18, R17, R16 ;  /* 0x00000011120a7224 */ /* 0x000fe400078e0210 */
[----:B------:R-:W-:-:S03]  /*07a0*/  IMAD.MOV.U32 R11, RZ, RZ, RZ ;  /* 0x000000ffff0b7224 */ /* 0x000fc600078e00ff */
[----:B------:R-:W-:-:S13]  /*07b0*/  ISETP.GT.U32.AND P1, PT, R13, R10, PT ;  /* 0x0000000a0d00720c */ /* 0x000fda0003f24070 */
[----:B------:R-:W-:Y:S02]  /*07c0*/  @!P1 IMAD.IADD R10, R10, 0x1, -R13 ;  /* 0x000000010a0a9824 */ /* 0x000fe400078e0a0d */
[----:B------:R-:W-:Y:S01]  /*07d0*/  @!P1 VIADD R18, R18, 0x1 ;  /* 0x0000000112129836 */ /* 0x000fe20000000000 */
[----:B------:R-:W-:Y:S02]  /*07e0*/  ISETP.NE.AND P1, PT, R8, RZ, PT ;  /* 0x000000ff0800720c */ /* 0x000fe40003f25270 */
[----:B------:R-:W-:Y:S02]  /*07f0*/  ISETP.GE.U32.AND P0, PT, R10, R13, PT ;  /* 0x0000000d0a00720c */ /* 0x000fe40003f06070 */
[----:B------:R-:W-:Y:S01]  /*0800*/  LOP3.LUT R10, R19, R8, RZ, 0x3c, !PT ;  /* 0x00000008130a7212 */ /* 0x000fe200078e3cff */
[----:B------:R-:W0:Y:S03]  /*0810*/  LDC R13, c[0x0][0x3cc] ;  /* 0x0000f300ff0d7b82 */ /* 0x000e260000000800 */
[----:B------:R-:W-:Y:S01]  /*0820*/  ISETP.GE.AND P2, PT, R10, RZ, PT ;  /* 0x000000ff0a00720c */ /* 0x000fe20003f46270 */
[----:B------:R-:W-:-:S06]  /*0830*/  IMAD.MOV R10, RZ, RZ, -R8 ;  /* 0x000000ffff0a7224 */ /* 0x000fcc00078e0a08 */
[----:B------:R-:W-:-:S06]  /*0840*/  @P0 IADD3 R18, PT, PT, R18, 0x1, RZ ;  /* 0x0000000112120810 */ /* 0x000fcc0007ffe0ff */
[----:B------:R-:W-:Y:S01]  /*0850*/  @!P2 IMAD.MOV R18, RZ, RZ, -R18 ;  /* 0x000000ffff12a224 */ /* 0x000fe200078e0a12 */
[----:B------:R-:W-:-:S05]  /*0860*/  @!P1 LOP3.LUT R18, RZ, R8, RZ, 0x33, !PT ;  /* 0x00000008ff129212 */ /* 0x000fca00078e33ff */
[----:B------:R-:W-:-:S05]  /*0870*/  IMAD R19, R18, R10, R19 ;  /* 0x0000000a12137224 */ /* 0x000fca00078e0213 */
[----:B------:R-:W-:-:S04]  /*0880*/  LEA.HI R17, R19, R19, RZ, 0x1 ;  /* 0x0000001313117211 */ /* 0x000fc800078f08ff */
[----:B------:R-:W-:-:S04]  /*0890*/  SHF.R.S32.HI R16, RZ, 0x1, R17 ;  /* 0x00000001ff107819 */ /* 0x000fc80000011411 */
[----:B0-----:R-:W-:-:S13]  /*08a0*/  ISETP.GE.AND P0, PT, R16, R13, PT ;  /* 0x0000000d1000720c */ /* 0x001fda0003f06270 */
[----:B------:R-:W-:Y:S05]  /*08b0*/  @P0 BRA `(.L_x_57) ;  /* 0x0000001400240947 */ /* 0x000fea0003800000 */
[----:B------:R-:W-:Y:S01]  /*08c0*/  IABS R23, R15 ;  /* 0x0000000f00177213 */ /* 0x000fe20000000000 */
[----:B------:R-:W-:Y:S01]  /*08d0*/  IMAD R20, R18, R13, RZ ;  /* 0x0000000d12147224 */ /* 0x000fe200078e02ff */
[----:B------:R-:W-:Y:S01]  /*08e0*/  IABS R21, R14 ;  /* 0x0000000e00157213 */ /* 0x000fe20000000000 */
[----:B------:R-:W0:Y:S01]  /*08f0*/  LDCU UR9, c[0x0][0x3a8] ;  /* 0x00007500ff0977ac */ /* 0x000e220008000800 */
[----:B------:R-:W1:Y:S01]  /*0900*/  I2F.RP R8, R23 ;  /* 0x0000001700087306 */ /* 0x000e620000209400 */
[----:B------:R-:W-:Y:S01]  /*0910*/  IMAD R18, R9, R18, RZ ;  /* 0x0000001209127224 */ /* 0x000fe200078e02ff */
[----:B------:R-:W-:Y:S01]  /*0920*/  BSSY.RECONVERGENT B1, `(.L_x_58) ;  /* 0x0000141000017945 */ /* 0x000fe20003800200 */
[----:B------:R-:W2:Y:S05]  /*0930*/  LDCU UR10, c[0x0][0x3a4] ;  /* 0x00007480ff0a77ac */ /* 0x000eaa0008000800 */
[----:B------:R-:W3:Y:S08]  /*0940*/  I2F.RP R22, R21 ;  /* 0x0000001500167306 */ /* 0x000ef00000209400 */
[----:B-1----:R-:W1:Y:S01]  /*0950*/  MUFU.RCP R8, R8 ;  /* 0x0000000800087308 */ /* 0x002e620000001000 */
[----:B0-----:R-:W-:Y:S01]  /*0960*/  I2FP.F32.S32 R24, UR9 ;  /* 0x0000000900187c45 */ /* 0x001fe20008201400 */
[----:B--2---:R-:W-:-:S02]  /*0970*/  UIMAD UR5, UR9, UR10, URZ ;  /* 0x0000000a090572a4 */ /* 0x004fc4000f8e02ff */
[----:B------:R-:W-:-:S04]  /*0980*/  I2FP.F32.S32 R25, UR10 ;  /* 0x0000000a00197c45 */ /* 0x000fc80008201400 */
[----:B---3--:R-:W-:Y:S01]  /*0990*/  MUFU.RCP R22, R22 ;  /* 0x0000001600167308 */ /* 0x008fe20000001000 */
[----:B-1----:R-:W-:-:S07]  /*09a0*/  IADD3 R10, PT, PT, R8, 0xffffffe, RZ ;  /* 0x0ffffffe080a7810 */ /* 0x002fce0007ffe0ff */
[----:B------:R0:W1:Y:S02]  /*09b0*/  F2I.FTZ.U32.TRUNC.NTZ R11, R10 ;  /* 0x0000000a000b7305 */ /* 0x000064000021f000 */
[----:B0-----:R-:W-:Y:S02]  /*09c0*/  IMAD.MOV.U32 R10, RZ, RZ, RZ ;  /* 0x000000ffff0a7224 */ /* 0x001fe400078e00ff */
[----:B-1----:R-:W-:-:S04]  /*09d0*/  IMAD.MOV R12, RZ, RZ, -R11 ;  /* 0x000000ffff0c7224 */ /* 0x002fc800078e0a0b */
[----:B------:R-:W-:Y:S01]  /*09e0*/  IMAD R13, R12, R23, RZ ;  /* 0x000000170c0d7224 */ /* 0x000fe200078e02ff */
[----:B------:R-:W-:-:S03]  /*09f0*/  IABS R12, R20 ;  /* 0x00000014000c7213 */ /* 0x000fc60000000000 */
[----:B------:R-:W-:-:S04]  /*0a00*/  IMAD.HI.U32 R11, R11, R13, R10 ;  /* 0x0000000d0b0b7227 */ /* 0x000fc800078e000a */
[----:B------:R-:W-:Y:S02]  /*0a10*/  VIADD R13, R22, 0xffffffe ;  /* 0x0ffffffe160d7836 */ /* 0x000fe40000000000 */
[----:B------:R-:W-:-:S04]  /*0a20*/  IMAD.HI.U32 R8, R11, R12, RZ ;  /* 0x0000000c0b087227 */ /* 0x000fc800078e00ff */
[----:B------:R-:W-:Y:S01]  /*0a30*/  IMAD.MOV R10, RZ, RZ, -R8 ;  /* 0x000000ffff0a7224 */ /* 0x000fe200078e0a08 */
[----:B------:R-:W0:Y:S03]  /*0a40*/  F2I.FTZ.U32.TRUNC.NTZ R13, R13 ;  /* 0x0000000d000d7305 */ /* 0x000e26000021f000 */
[----:B------:R-:W-:Y:S01]  /*0a50*/  IMAD R10, R23, R10, R12 ;  /* 0x0000000a170a7224 */ /* 0x000fe200078e020c */
[----:B------:R-:W-:-:S04]  /*0a60*/  LOP3.LUT R12, R20, R15, RZ, 0x3c, !PT ;  /* 0x0000000f140c7212 */ /* 0x000fc800078e3cff */
[----:B------:R-:W-:Y:S02]  /*0a70*/  ISETP.GT.U32.AND P1, PT, R23, R10, PT ;  /* 0x0000000a1700720c */ /* 0x000fe40003f24070 */
[----:B------:R-:W-:-:S11]  /*0a80*/  ISETP.GE.AND P2, PT, R12, RZ, PT ;  /* 0x000000ff0c00720c */ /* 0x000fd60003f46270 */
[-C--:B------:R-:W-:Y:S01]  /*0a90*/  @!P1 IADD3 R10, PT, PT, R10, -R23.reuse, RZ ;  /* 0x800000170a0a9210 */ /* 0x080fe20007ffe0ff */
[----:B------:R-:W-:Y:S01]  /*0aa0*/  @!P1 VIADD R8, R8, 0x1 ;  /* 0x0000000108089836 */ /* 0x000fe20000000000 */
[----:B------:R-:W-:Y:S02]  /*0ab0*/  ISETP.NE.AND P1, PT, R15, RZ, PT ;  /* 0x000000ff0f00720c */ /* 0x000fe40003f25270 */
[----:B------:R-:W-:Y:S02]  /*0ac0*/  ISETP.GE.U32.AND P0, PT, R10, R23, PT ;  /* 0x000000170a00720c */ /* 0x000fe40003f06070 */
[----:B------:R-:W1:Y:S11]  /*0ad0*/  LDC.64 R10, c[0x0][0x3d0] ;  /* 0x0000f400ff0a7b82 */ /* 0x000e760000000a00 */
[----:B------:R-:W-:-:S05]  /*0ae0*/  @P0 VIADD R8, R8, 0x1 ;  /* 0x0000000108080836 */ /* 0x000fca0000000000 */
[----:B------:R-:W-:Y:S01]  /*0af0*/  MOV R23, R8 ;  /* 0x0000000800177202 */ /* 0x000fe20000000f00 */
[----:B0-----:R-:W-:-:S04]  /*0b00*/  IMAD.MOV R8, RZ, RZ, -R13 ;  /* 0x000000ffff087224 */ /* 0x001fc800078e0a0d */
[----:B------:R-:W-:Y:S01]  /*0b10*/  @!P2 IMAD.MOV R23, RZ, RZ, -R23 ;  /* 0x000000ffff17a224 */ /* 0x000fe200078e0a17 */
[----:B------:R-:W-:Y:S01]  /*0b20*/  @!P1 LOP3.LUT R23, RZ, R15, RZ, 0x33, !PT ;  /* 0x0000000fff179212 */ /* 0x000fe200078e33ff */
[----:B------:R-:W-:Y:S01]  /*0b30*/  IMAD R15, R8, R21, RZ ;  /* 0x00000015080f7224 */ /* 0x000fe200078e02ff */
[----:B-1----:R-:W-:Y:S01]  /*0b40*/  IABS R12, R11 ;  /* 0x0000000b000c7213 */ /* 0x002fe20000000000 */
[----:B------:R-:W-:Y:S01]  /*0b50*/  IMAD R11, R11, R10, RZ ;  /* 0x0000000a0b0b7224 */ /* 0x000fe200078e02ff */
[----:B------:R-:W-:Y:S02]  /*0b60*/  IABS R22, R23 ;  /* 0x0000001700167213 */ /* 0x000fe40000000000 */
[----:B------:R-:W-:Y:S01]  /*0b70*/  LOP3.LUT R23, R23, R14, RZ, 0x3c, !PT ;  /* 0x0000000e17177212 */ /* 0x000fe200078e3cff */
[----:B------:R-:W-:Y:S01]  /*0b80*/  IMAD.MOV.U32 R8, RZ, RZ, R12 ;  /* 0x000000ffff087224 */ /* 0x000fe200078e000c */
[----:B------:R-:W-:Y:S01]  /*0b90*/  MOV R12, RZ ;  /* 0x000000ff000c7202 */ /* 0x000fe20000000f00 */
[----:B------:R-:W-:Y:S01]  /*0ba0*/  IMAD R18, R18, R11, RZ ;  /* 0x0000000b12127224 */ /* 0x000fe200078e02ff */
[----:B------:R-:W-:-:S02]  /*0bb0*/  ISETP.GE.AND P2, PT, R23, RZ, PT ;  /* 0x000000ff1700720c */ /* 0x000fc40003f46270 */
[----:B------:R-:W-:Y:S01]  /*0bc0*/  LOP3.LUT R10, R17, 0xfffffffe, RZ, 0xc0, !PT ;  /* 0xfffffffe110a7812 */ /* 0x000fe200078ec0ff */
[----:B------:R-:W-:Y:S02]  /*0bd0*/  IMAD.HI.U32 R12, R13, R15, R12 ;  /* 0x0000000f0d0c7227 */ /* 0x000fe400078e000c */
[----:B------:R-:W0:Y:S02]  /*0be0*/  I2F.RP R15, R8 ;  /* 0x00000008000f7306 */ /* 0x000e240000209400 */
[----:B------:R-:W-:Y:S02]  /*0bf0*/  IMAD.SHL.U32 R26, R18, 0x2, RZ ;  /* 0x00000002121a7824 */ /* 0x000fe400078e00ff */
[----:B------:R-:W-:-:S04]  /*0c00*/  IMAD.HI.U32 R12, R12, R22, RZ ;  /* 0x000000160c0c7227 */ /* 0x000fc800078e00ff */
[----:B------:R-:W-:-:S04]  /*0c10*/  IMAD.MOV R13, RZ, RZ, -R12 ;  /* 0x000000ffff0d7224 */ /* 0x000fc800078e0a0c */
[C---:B------:R-:W-:Y:S01]  /*0c20*/  IMAD R22, R21.reuse, R13, R22 ;  /* 0x0000000d15167224 */ /* 0x040fe200078e0216 */
[----:B0-----:R-:W0:Y:S04]  /*0c30*/  MUFU.RCP R15, R15 ;  /* 0x0000000f000f7308 */ /* 0x001e280000001000 */
[----:B------:R-:W-:-:S13]  /*0c40*/  ISETP.GT.U32.AND P1, PT, R21, R22, PT ;  /* 0x000000161500720c */ /* 0x000fda0003f24070 */
[----:B------:R-:W-:Y:S01]  /*0c50*/  @!P1 IMAD.IADD R22, R22, 0x1, -R21 ;  /* 0x0000000116169824 */ /* 0x000fe200078e0a15 */
[----:B------:R-:W-:Y:S01]  /*0c60*/  @!P1 IADD3 R12, PT, PT, R12, 0x1, RZ ;  /* 0x000000010c0c9810 */ /* 0x000fe20007ffe0ff */
[----:B0-----:R-:W-:Y:S01]  /*0c70*/  VIADD R13, R15, 0xffffffe ;  /* 0x0ffffffe0f0d7836 */ /* 0x001fe20000000000 */
[----:B------:R-:W-:Y:S02]  /*0c80*/  ISETP.NE.AND P1, PT, R14, RZ, PT ;  /* 0x000000ff0e00720c */ /* 0x000fe40003f25270 */
[----:B------:R-:W-:-:S03]  /*0c90*/  ISETP.GE.U32.AND P0, PT, R22, R21, PT ;  /* 0x000000151600720c */ /* 0x000fc60003f06070 */
[----:B------:R-:W0:Y:S10]  /*0ca0*/  F2I.FTZ.U32.TRUNC.NTZ R13, R13 ;  /* 0x0000000d000d7305 */ /* 0x000e34000021f000 */
[----:B------:R-:W-:-:S04]  /*0cb0*/  @P0 VIADD R12, R12, 0x1 ;  /* 0x000000010c0c0836 */ /* 0x000fc80000000000 */
[----:B------:R-:W-:Y:S02]  /*0cc0*/  IMAD.MOV.U32 R15, RZ, RZ, R12 ;  /* 0x000000ffff0f7224 */ /* 0x000fe400078e000c */
[----:B0-----:R-:W-:Y:S02]  /*0cd0*/  IMAD.MOV R9, RZ, RZ, -R13 ;  /* 0x000000ffff097224 */ /* 0x001fe400078e0a0d */
[----:B------:R-:W-:Y:S01]  /*0ce0*/  IMAD.MOV.U32 R12, RZ, RZ, RZ ;  /* 0x000000ffff0c7224 */ /* 0x000fe200078e00ff */
[----:B------:R-:W-:Y:S01]  /*0cf0*/  @!P2 IADD3 R15, PT, PT, -R15, RZ, RZ ;  /* 0x000000ff0f0fa210 */ /* 0x000fe20007ffe1ff */
[----:B------:R-:W-:Y:S01]  /*0d00*/  IMAD.MOV.U32 R17, RZ, RZ, R9 ;  /* 0x000000ffff117224 */ /* 0x000fe200078e0009 */
[----:B------:R-:W-:Y:S01]  /*0d10*/  @!P1 LOP3.LUT R15, RZ, R14, RZ, 0x33, !PT ;  /* 0x0000000eff0f9212 */ /* 0x000fe200078e33ff */
[----:B------:R-:W-:Y:S02]  /*0d20*/  IMAD.IADD R9, R19, 0x1, -R10 ;  /* 0x0000000113097824 */ /* 0x000fe400078e0a0a */
[----:B------:R-:W-:-:S02]  /*0d30*/  IMAD R17, R17, R8, RZ ;  /* 0x0000000811117224 */ /* 0x000fc400078e02ff */
[----:B------:R-:W-:Y:S02]  /*0d40*/  IMAD R10, R20, R11, RZ ;  /* 0x0000000b140a7224 */ /* 0x000fe400078e02ff */
[----:B------:R-:W-:Y:S02]  /*0d50*/  IMAD R15, R15, UR5, RZ ;  /* 0x000000050f0f7c24 */ /* 0x000fe4000f8e02ff */
[----:B------:R-:W-:Y:S01]  /*0d60*/  IMAD.HI.U32 R11, R13, R17, R12 ;  /* 0x000000110d0b7227 */ /* 0x000fe200078e000c */
[----:B------:R-:W-:Y:S02]  /*0d70*/  MOV R12, R16 ;  /* 0x00000010000c7202 */ /* 0x000fe40000000f00 */
[----:B------:R-:W-:Y:S01]  /*0d80*/  SHF.R.S32.HI R27, RZ, 0x1f, R10 ;  /* 0x0000001fff1b7819 */ /* 0x000fe2000001140a */
[----:B------:R-:W-:Y:S01]  /*0d90*/  IMAD.MOV.U32 R13, RZ, RZ, RZ ;  /* 0x000000ffff0d7224 */ /* 0x000fe200078e00ff */
[----:B------:R-:W-:Y:S01]  /*0da0*/  SHF.R.S32.HI R28, RZ, 0x1f, R15 ;  /* 0x0000001fff1c7819 */ /* 0x000fe2000001140f */
[----:B------:R-:W-:-:S07]  /*0db0*/  IMAD.MOV.U32 R14, RZ, RZ, RZ ;  /* 0x000000ffff0e7224 */ /* 0x000fce00078e00ff */
.L_x_62:
[----:B------:R-:W0:Y:S01]  /*0dc0*/  LDC.64 R16, c[0x0][0x3d0] ;  /* 0x0000f400ff107b82 */ /* 0x000e220000000a00 */
[----:B------:R-:W1:Y:S01]  /*0dd0*/  LDCU.64 UR10, c[0x0][0x398] ;  /* 0x00007300ff0a77ac */ /* 0x000e620008000a00 */
[----:B------:R-:W2:Y:S06]  /*0de0*/  LDCU.64 UR12, c[0x0][0x3c0] ;  /* 0x00007800ff0c77ac */ /* 0x000eac0008000a00 */
[----:B------:R-:W3:Y:S01]  /*0df0*/  LDC R29, c[0x0][0x3b0] ;  /* 0x0000ec00ff1d7b82 */ /* 0x000ee20000000800 */
[----:B0-----:R-:W-:Y:S01]  /*0e00*/  IABS R22, R17 ;  /* 0x0000001100167213 */ /* 0x001fe20000000000 */
[-C--:B------:R-:W-:Y:S01]  /*0e10*/  IMAD R30, R12, R16.reuse, R7 ;  /* 0x000000100c1e7224 */ /* 0x080fe200078e0207 */
[----:B------:R-:W-:-:S02]  /*0e20*/  IABS R23, R16 ;  /* 0x0000001000177213 */ /* 0x000fc40000000000 */
[----:B------:R-:W0:Y:S01]  /*0e30*/  I2F.RP R18, R22 ;  /* 0x0000001600127306 */ /* 0x000e220000209400 */
[----:B------:R-:W-:-:S05]  /*0e40*/  IMAD R30, R30, R17, R6 ;  /* 0x000000111e1e7224 */ /* 0x000fca00078e0206 */
[----:B------:R-:W-:Y:S02]  /*0e50*/  IABS R31, R30 ;  /* 0x0000001e001f7213 */ /* 0x000fe40000000000 */
[----:B------:R-:W4:Y:S01]  /*0e60*/  I2F.RP R33, R23 ;  /* 0x0000001700217306 */ /* 0x000f220000209400 */
[----:B------:R-:W-:Y:S02]  /*0e70*/  ISETP.GE.AND P3, PT, R30, RZ, PT ;  /* 0x000000ff1e00720c */ /* 0x000fe40003f66270 */
[----:B------:R-:W-:-:S04]  /*0e80*/  IMAD.HI.U32 R32, R11, R31, RZ ;  /* 0x0000001f0b207227 */ /* 0x000fc800078e00ff */
[----:B------:R-:W-:Y:S01]  /*0e90*/  IMAD.MOV R11, RZ, RZ, -R32 ;  /* 0x000000ffff0b7224 */ /* 0x000fe200078e0a20 */
[----:B0-----:R-:W0:Y:S03]  /*0ea0*/  MUFU.RCP R18, R18 ;  /* 0x0000001200127308 */ /* 0x001e260000001000 */
[----:B------:R-:W-:-:S05]  /*0eb0*/  IMAD R31, R22, R11, R31 ;  /* 0x0000000b161f7224 */ /* 0x000fca00078e021f */
[----:B----4-:R-:W4:Y:S01]  /*0ec0*/  MUFU.RCP R33, R33 ;  /* 0x0000002100217308 */ /* 0x010f220000001000 */
[----:B------:R-:W-:Y:S02]  /*0ed0*/  ISETP.GT.U32.AND P1, PT, R8, R31, PT ;  /* 0x0000001f0800720c */ /* 0x000fe40003f24070 */
[----:B0-----:R-:W-:-:S05]  /*0ee0*/  IADD3 R20, PT, PT, R18, 0xffffffe, RZ ;  /* 0x0ffffffe12147810 */ /* 0x001fca0007ffe0ff */
[----:B------:R0:W5:Y:S06]  /*0ef0*/  F2I.FTZ.U32.TRUNC.NTZ R21, R20 ;  /* 0x0000001400157305 */ /* 0x00016c000021f000 */
[----:B------:R-:W-:Y:S01]  /*0f00*/  @!P1 IADD3 R31, PT, PT, R31, -R22, RZ ;  /* 0x800000161f1f9210 */ /* 0x000fe20007ffe0ff */
[----:B------:R-:W-:Y:S02]  /*0f10*/  @!P1 VIADD R32, R32, 0x1 ;  /* 0x0000000120209836 */ /* 0x000fe40000000000 */
[----:B----4-:R-:W-:Y:S01]  /*0f20*/  VIADD R18, R33, 0xffffffe ;  /* 0x0ffffffe21127836 */ /* 0x010fe20000000000 */
[----:B------:R-:W-:-:S02]  /*0f30*/  ISETP.GE.U32.AND P0, PT, R31, R8, PT ;  /* 0x000000081f00720c */ /* 0x000fc40003f06070 */
[----:B------:R-:W-:Y:S01]  /*0f40*/  LOP3.LUT R8, R30, R17, RZ, 0x3c, !PT ;  /* 0x000000111e087212 */ /* 0x000fe200078e3cff */
[----:B------:R4:W1:Y:S01]  /*0f50*/  F2I.FTZ.U32.TRUNC.NTZ R19, R18 ;  /* 0x0000001200137305 */ /* 0x000862000021f000 */
[----:B0-----:R-:W-:Y:S02]  /*0f60*/  IMAD.MOV.U32 R20, RZ, RZ, RZ ;  /* 0x000000ffff147224 */ /* 0x001fe400078e00ff */
[----:B------:R-:W-:Y:S02]  /*0f70*/  ISETP.GE.AND P2, PT, R8, RZ, PT ;  /* 0x000000ff0800720c */ /* 0x000fe40003f46270 */
[----:B---3--:R-:W-:Y:S01]  /*0f80*/  IABS R8, R29 ;  /* 0x0000001d00087213 */ /* 0x008fe20000000000 */
[----:B-----5:R-:W-:Y:S02]  /*0f90*/  IMAD.MOV R11, RZ, RZ, -R21 ;  /* 0x000000ffff0b7224 */ /* 0x020fe400078e0a15 */
[----:B----4-:R-:W-:Y:S02]  /*0fa0*/  IMAD.MOV.U32 R18, RZ, RZ, RZ ;  /* 0x000000ffff127224 */ /* 0x010fe400078e00ff */
[----:B------:R-:W-:-:S02]  /*0fb0*/  IMAD R11, R11, R22, RZ ;  /* 0x000000160b0b7224 */ /* 0x000fc400078e02ff */
[----:B------:R-:W-:Y:S01]  /*0fc0*/  @P0 VIADD R32, R32, 0x1 ;  /* 0x0000000120200836 */ /* 0x000fe20000000000 */
[----:B------:R-:W-:Y:S01]  /*0fd0*/  ISETP.NE.AND P0, PT, R17, RZ, PT ;  /* 0x000000ff1100720c */ /* 0x000fe20003f05270 */
[----:B------:R-:W-:-:S04]  /*0fe0*/  IMAD.HI.U32 R11, R21, R11, R20 ;  /* 0x0000000b150b7227 */ /* 0x000fc800078e0014 */
[----:B-1----:R-:W-:Y:S02]  /*0ff0*/  IMAD.MOV R20, RZ, RZ, -R19 ;  /* 0x000000ffff147224 */ /* 0x002fe400078e0a13 */
[----:B------:R-:W-:Y:S02]  /*1000*/  @!P2 IMAD.MOV R32, RZ, RZ, -R32 ;  /* 0x000000ffff20a224 */ /* 0x000fe400078e0a20 */
[----:B------:R-:W-:Y:S01]  /*1010*/  IMAD R21, R20, R23, RZ ;  /* 0x0000001714157224 */ /* 0x000fe200078e02ff */
[----:B------:R-:W-:-:S03]  /*1020*/  MOV R20, R8 ;  /* 0x0000000800147202 */ /* 0x000fc60000000f00 */
[----:B------:R-:W-:Y:S01]  /*1030*/  IMAD.HI.U32 R19, R19, R21, R18 ;  /* 0x0000001513137227 */ /* 0x000fe200078e0012 */
[----:B------:R-:W0:Y:S01]  /*1040*/  I2F.RP R34, R20 ;  /* 0x0000001400227306 */ /* 0x000e220000209400 */
[----:B------:R-:W-:-:S04]  /*1050*/  LOP3.LUT R18, RZ, R17, RZ, 0x33, !PT ;  /* 0x00000011ff127212 */ /* 0x000fc800078e33ff */
[----:B------:R-:W-:-:S04]  /*1060*/  SEL R21, R18, R32, !P0 ;  /* 0x0000002012157207 */ /* 0x000fc80004000000 */
[----:B------:R-:W-:-:S05]  /*1070*/  IABS R32, R21 ;  /* 0x0000001500207213 */ /* 0x000fca0000000000 */
[----:B------:R-:W-:Y:S01]  /*1080*/  IMAD.HI.U32 R33, R19, R32, RZ ;  /* 0x0000002013217227 */ /* 0x000fe200078e00ff */
[----:B0-----:R-:W0:Y:S04]  /*1090*/  MUFU.RCP R34, R34 ;  /* 0x0000002200227308 */ /* 0x001e280000001000 */
[----:B------:R-:W-:-:S05]  /*10a0*/  IADD3 R8, PT, PT, -R33, RZ, RZ ;  /* 0x000000ff21087210 */ /* 0x000fca0007ffe1ff */
[----:B------:R-:W-:Y:S02]  /*10b0*/  IMAD R32, R23, R8, R32 ;  /* 0x0000000817207224 */ /* 0x000fe400078e0220 */
[--C-:B------:R-:W-:Y:S02]  /*10c0*/  IMAD.MOV.U32 R8, RZ, RZ, R22.reuse ;  /* 0x000000ffff087224 */ /* 0x100fe400078e0016 */
[----:B------:R-:W-:Y:S01]  /*10d0*/  IMAD.IADD R22, R31, 0x1, -R22 ;  /* 0x000000011f167824 */ /* 0x000fe200078e0a16 */
[----:B------:R-:W-:Y:S02]  /*10e0*/  ISETP.GT.U32.AND P1, PT, R23, R32, PT ;  /* 0x000000201700720c */ /* 0x000fe40003f24070 */
[----:B------:R-:W-:Y:S01]  /*10f0*/  ISETP.GT.U32.AND P2, PT, R8, R31, PT ;  /* 0x0000001f0800720c */ /* 0x000fe20003f44070 */
[----:B0-----:R-:W-:-:S03]  /*1100*/  VIADD R19, R34, 0xffffffe ;  /* 0x0ffffffe22137836 */ /* 0x001fc60000000000 */
[----:B------:R-:W-:-:S03]  /*1110*/  SEL R31, R22, R31, !P2 ;  /* 0x0000001f161f7207 */ /* 0x000fc60005000000 */
[----:B------:R-:W0:Y:S01]  /*1120*/  F2I.FTZ.U32.TRUNC.NTZ R19, R19 ;  /* 0x0000001300137305 */ /* 0x000e22000021f000 */
[----:B------:R-:W-:Y:S02]  /*1130*/  @!P3 IADD3 R31, PT, PT, -R31, RZ, RZ ;  /* 0x000000ff1f1fb210 */ /* 0x000fe40007ffe1ff */
[C---:B------:R-:W-:Y:S01]  /*1140*/  ISETP.GE.AND P3, PT, R21.reuse, RZ, PT ;  /* 0x000000ff1500720c */ /* 0x040fe20003f66270 */
[----:B------:R-:W-:Y:S01]  /*1150*/  @!P1 IMAD.IADD R32, R32, 0x1, -R23 ;  /* 0x0000000120209824 */ /* 0x000fe200078e0a17 */
[----:B------:R-:W-:Y:S02]  /*1160*/  SEL R22, R18, R31, !P0 ;  /* 0x0000001f12167207 */ /* 0x000fe40004000000 */
[----:B------:R-:W-:Y:S02]  /*1170*/  LOP3.LUT R18, R21, R16, RZ, 0x3c, !PT ;  /* 0x0000001015127212 */ /* 0x000fe400078e3cff */
[----:B------:R-:W-:Y:S02]  /*1180*/  ISETP.GE.U32.AND P0, PT, R32, R23, PT ;  /* 0x000000172000720c */ /* 0x000fe40003f06070 */
[----:B------:R-:W-:Y:S01]  /*1190*/  ISETP.GE.AND P2, PT, R18, RZ, PT ;  /* 0x000000ff1200720c */ /* 0x000fe20003f46270 */
[----:B------:R-:W-:Y:S01]  /*11a0*/  IMAD.MOV.U32 R18, RZ, RZ, RZ ;  /* 0x000000ffff127224 */ /* 0x000fe200078e00ff */
[----:B------:R-:W-:Y:S01]  /*11b0*/  @!P1 IADD3 R33, PT, PT, R33, 0x1, RZ ;  /* 0x0000000121219810 */ /* 0x000fe20007ffe0ff */
[----:B0-----:R-:W-:Y:S01]  /*11c0*/  IMAD.MOV R31, RZ, RZ, -R19 ;  /* 0x000000ffff1f7224 */ /* 0x001fe200078e0a13 */
[----:B------:R-:W-:-:S02]  /*11d0*/  ISETP.NE.AND P1, PT, R16, RZ, PT ;  /* 0x000000ff1000720c */ /* 0x000fc40003f25270 */
[----:B------:R-:W-:Y:S01]  /*11e0*/  LOP3.LUT R21, RZ, R16, RZ, 0x33, !PT ;  /* 0x00000010ff157212 */ /* 0x000fe200078e33ff */
[----:B------:R-:W-:-:S04]  /*11f0*/  IMAD R31, R31, R20, RZ ;  /* 0x000000141f1f7224 */ /* 0x000fc800078e02ff */
[----:B------:R-:W-:Y:S01]  /*1200*/  @P0 VIADD R33, R33, 0x1 ;  /* 0x0000000121210836 */ /* 0x000fe20000000000 */
[----:B------:R-:W-:Y:S01]  /*1210*/  ISETP.GT.U32.AND P0, PT, R23, R32, PT ;  /* 0x000000201700720c */ /* 0x000fe20003f04070 */
[----:B------:R-:W-:Y:S02]  /*1220*/  IMAD.HI.U32 R19, R19, R31, R18 ;  /* 0x0000001f13137227 */ /* 0x000fe400078e0012 */
[----:B------:R-:W0:Y:S02]  /*1230*/  LDC R31, c[0x0][0x3ac] ;  /* 0x0000eb00ff1f7b82 */ /* 0x000e240000000800 */
[----:B------:R-:W-:Y:S02]  /*1240*/  @!P2 IMAD.MOV R33, RZ, RZ, -R33 ;  /* 0x000000ffff21a224 */ /* 0x000fe400078e0a21 */
[----:B------:R-:W-:-:S03]  /*1250*/  IMAD.IADD R23, R32, 0x1, -R23 ;  /* 0x0000000120177824 */ /* 0x000fc600078e0a17 */
[----:B------:R-:W-:Y:S02]  /*1260*/  SEL R18, R21, R33, !P1 ;  /* 0x0000002115127207 */ /* 0x000fe40004800000 */
[----:B------:R-:W-:Y:S02]  /*1270*/  SEL R34, R23, R32, !P0 ;  /* 0x0000002017227207 */ /* 0x000fe40004000000 */
[----:B------:R-:W-:-:S03]  /*1280*/  IABS R33, R18 ;  /* 0x0000001200217213 */ /* 0x000fc60000000000 */
[----:B------:R-:W-:Y:S01]  /*1290*/  @!P3 IMAD.MOV R34, RZ, RZ, -R34 ;  /* 0x000000ffff22b224 */ /* 0x000fe200078e0a22 */
[----:B------:R-:W-:Y:S01]  /*12a0*/  ISETP.GE.AND P3, PT, R18, RZ, PT ;  /* 0x000000ff1200720c */ /* 0x000fe20003f66270 */
[----:B------:R-:W-:-:S03]  /*12b0*/  IMAD.HI.U32 R32, R19, R33, RZ ;  /* 0x0000002113207227 */ /* 0x000fc600078e00ff */
[----:B------:R-:W-:Y:S02]  /*12c0*/  SEL R21, R21, R34, !P1 ;  /* 0x0000002215157207 */ /* 0x000fe40004800000 */
[----:B------:R-:W-:Y:S02]  /*12d0*/  IADD3 R19, PT, PT, -R32, RZ, RZ ;  /* 0x000000ff20137210 */ /* 0x000fe40007ffe1ff */
[----:B------:R-:W-:Y:S02]  /*12e0*/  LOP3.LUT R34, R18, R29, RZ, 0x3c, !PT ;  /* 0x0000001d12227212 */ /* 0x000fe400078e3cff */
[----:B0-----:R-:W-:Y:S01]  /*12f0*/  IABS R23, R31 ;  /* 0x0000001f00177213 */ /* 0x001fe20000000000 */
[----:B------:R-:W-:Y:S01]  /*1300*/  IMAD R33, R20, R19, R33 ;  /* 0x0000001314217224 */ /* 0x000fe200078e0221 */
[----:B------:R-:W-:Y:S02]  /*1310*/  ISETP.GE.AND P4, PT, R34, RZ, PT ;  /* 0x000000ff2200720c */ /* 0x000fe40003f86270 */
[----:B------:R-:W0:Y:S02]  /*1320*/  I2F.RP R35, R23 ;  /* 0x0000001700237306 */ /* 0x000e240000209400 */
[----:B------:R-:W-:-:S06]  /*1330*/  ISETP.GT.U32.AND P0, PT, R20, R33, PT ;  /* 0x000000211400720c */ /* 0x000fcc0003f04070 */
[----:B0-----:R-:W0:Y:S07]  /*1340*/  MUFU.RCP R35, R35 ;  /* 0x0000002300237308 */ /* 0x001e2e0000001000 */
[----:B------:R-:W-:Y:S02]  /*1350*/  @!P0 IMAD.IADD R33, R33, 0x1, -R20 ;  /* 0x0000000121218824 */ /* 0x000fe400078e0a14 */
[----:B------:R-:W-:Y:S01]  /*1360*/  @!P0 VIADD R32, R32, 0x1 ;  /* 0x0000000120208836 */ /* 0x000fe20000000000 */
[----:B------:R-:W-:-:S02]  /*1370*/  ISETP.NE.AND P0, PT, R29, RZ, PT ;  /* 0x000000ff1d00720c */ /* 0x000fc40003f05270 */
[CC--:B------:R-:W-:Y:S02]  /*1380*/  ISETP.GE.U32.AND P1, PT, R33.reuse, R20.reuse, PT ;  /* 0x000000142100720c */ /* 0x0c0fe40003f26070 */
[----:B------:R-:W-:Y:S02]  /*1390*/  ISETP.GT.U32.AND P2, PT, R20, R33, PT ;  /* 0x000000211400720c */ /* 0x000fe40003f44070 */
[----:B------:R-:W-:-:S04]  /*13a0*/  IADD3 R20, PT, PT, R33, -R20, RZ ;  /* 0x8000001421147210 */ /* 0x000fc80007ffe0ff */
[----:B------:R-:W-:Y:S02]  /*13b0*/  SEL R20, R20, R33, !P2 ;  /* 0x0000002114147207 */ /* 0x000fe40005000000 */
[----:B------:R-:W-:Y:S01]  /*13c0*/  LOP3.LUT R33, RZ, R29, RZ, 0x33, !PT ;  /* 0x0000001dff217212 */ /* 0x000fe200078e33ff */
[----:B0-----:R-:W-:Y:S01]  /*13d0*/  VIADD R19, R35, 0xffffffe ;  /* 0x0ffffffe23137836 */ /* 0x001fe20000000000 */
[----:B------:R-:W-:Y:S01]  /*13e0*/  @!P3 IADD3 R20, PT, PT, -R20, RZ, RZ ;  /* 0x000000ff1414b210 */ /* 0x000fe20007ffe1ff */
[----:B------:R-:W-:Y:S01]  /*13f0*/  @P1 VIADD R32, R32, 0x1 ;  /* 0x0000000120201836 */ /* 0x000fe20000000000 */
[----:B------:R-:W-:Y:S02]  /*1400*/  ISETP.NE.AND P2, PT, R31, RZ, PT ;  /* 0x000000ff1f00720c */ /* 0x000fe40003f45270 */
[----:B------:R-:W-:Y:S01]  /*1410*/  SEL R20, R33, R20, !P0 ;  /* 0x0000001421147207 */ /* 0x000fe20004000000 */
[----:B------:R-:W0:Y:S01]  /*1420*/  F2I.FTZ.U32.TRUNC.NTZ R19, R19 ;  /* 0x0000001300137305 */ /* 0x000e22000021f000 */
[----:B------:R-:W-:-:S05]  /*1430*/  @!P4 IMAD.MOV R32, RZ, RZ, -R32 ;  /* 0x000000ffff20c224 */ /* 0x000fca00078e0a20 */
[----:B------:R-:W-:-:S04]  /*1440*/  SEL R32, R33, R32, !P0 ;  /* 0x0000002021207207 */ /* 0x000fc80004000000 */
[----:B------:R-:W-:Y:S02]  /*1450*/  IABS R34, R32 ;  /* 0x0000002000227213 */ /* 0x000fe40000000000 */
[----:B------:R-:W-:Y:S01]  /*1460*/  ISETP.GE.AND P1, PT, R32, RZ, PT ;  /* 0x000000ff2000720c */ /* 0x000fe20003f26270 */
[----:B0-----:R-:W-:-:S04]  /*1470*/  IMAD.MOV R18, RZ, RZ, -R19 ;  /* 0x000000ffff127224 */ /* 0x001fc800078e0a13 */
[----:B------:R-:W-:Y:S02]  /*1480*/  IMAD R33, R18, R23, RZ ;  /* 0x0000001712217224 */ /* 0x000fe400078e02ff */
[----:B------:R-:W-:-:S04]  /*1490*/  IMAD.MOV.U32 R18, RZ, RZ, RZ ;  /* 0x000000ffff127224 */ /* 0x000fc800078e00ff */
[----:B------:R-:W-:-:S06]  /*14a0*/  IMAD.HI.U32 R33, R19, R33, R18 ;  /* 0x0000002113217227 */ /* 0x000fcc00078e0012 */
[----:B------:R-:W-:-:S04]  /*14b0*/  IMAD.HI.U32 R18, R33, R34, RZ ;  /* 0x0000002221127227 */ /* 0x000fc800078e00ff */
[----:B------:R-:W-:-:S04]  /*14c0*/  IMAD.MOV R18, RZ, RZ, -R18 ;  /* 0x000000ffff127224 */ /* 0x000fc800078e0a12 */
[----:B------:R-:W-:-:S05]  /*14d0*/  IMAD R18, R23, R18, R34 ;  /* 0x0000001217127224 */ /* 0x000fca00078e0222 */
[----:B------:R-:W-:-:S13]  /*14e0*/  ISETP.GT.U32.AND P0, PT, R23, R18, PT ;  /* 0x000000121700720c */ /* 0x000fda0003f04070 */
[----:B------:R-:W-:-:S04]  /*14f0*/  @!P0 IADD3 R18, PT, PT, R18, -R23, RZ ;  /* 0x8000001712128210 */ /* 0x000fc80007ffe0ff */
[----:B------:R-:W-:-:S13]  /*1500*/  ISETP.GT.U32.AND P0, PT, R23, R18, PT ;  /* 0x000000121700720c */ /* 0x000fda0003f04070 */
[----:B------:R-:W-:-:S04]  /*1510*/  @!P0 IMAD.IADD R18, R18, 0x1, -R23 ;  /* 0x0000000112128824 */ /* 0x000fc800078e0a17 */
[----:B------:R-:W-:-:S04]  /*1520*/  IMAD.MOV.U32 R23, RZ, RZ, R18 ;  /* 0x000000ffff177224 */ /* 0x000fc800078e0012 */
[----:B------:R-:W-:Y:S01]  /*1530*/  @!P1 IMAD.MOV R23, RZ, RZ, -R23 ;  /* 0x000000ffff179224 */ /* 0x000fe200078e0a17 */
[----:B------:R-:W-:-:S05]  /*1540*/  @!P2 LOP3.LUT R23, RZ, R31, RZ, 0x33, !PT ;  /* 0x0000001fff17a212 */ /* 0x000fca00078e33ff */
[----:B------:R-:W-:-:S05]  /*1550*/  IMAD R18, R23, R29, R20 ;  /* 0x0000001d17127224 */ /* 0x000fca00078e0214 */
[----:B------:R-:W-:-:S05]  /*1560*/  SHF.L.U32 R18, R18, 0x1, RZ ;  /* 0x0000000112127819 */ /* 0x000fca00000006ff */
[----:B------:R-:W-:-:S04]  /*1570*/  VIADD R19, R18, 0x1 ;  /* 0x0000000112137836 */ /* 0x000fc80000000000 */
[-CC-:B------:R-:W-:Y:S02]  /*1580*/  IMAD R19, R19, R16.reuse, R21.reuse ;  /* 0x0000001013137224 */ /* 0x180fe400078e0215 */
[----:B------:R-:W-:Y:S01]  /*1590*/  IMAD R16, R18, R16, R21 ;  /* 0x0000001012107224 */ /* 0x000fe200078e0215 */
[----:B------:R-:W-:Y:S01]  /*15a0*/  SHF.R.S32.HI R18, RZ, 0x1f, R26 ;  /* 0x0000001fff127819 */ /* 0x000fe2000001141a */
[-CC-:B------:R-:W-:Y:S02]  /*15b0*/  IMAD R19, R19, R17.reuse, R22.reuse ;  /* 0x0000001113137224 */ /* 0x180fe400078e0216 */
[----:B------:R-:W-:-:S03]  /*15c0*/  IMAD R17, R16, R17, R22 ;  /* 0x0000001110117224 */ /* 0x000fc600078e0216 */
[----:B------:R-:W-:-:S04]  /*15d0*/  IADD3 R32, P0, PT, R19, R26, RZ ;  /* 0x0000001a13207210 */ /* 0x000fc80007f1e0ff */
[----:B------:R-:W-:Y:S02]  /*15e0*/  LEA.HI.X.SX32 R19, R19, R18, 0x1, P0 ;  /* 0x0000001213137211 */ /* 0x000fe400000f0eff */
[C---:B------:R-:W-:Y:S02]  /*15f0*/  IADD3 R33, P0, PT, R17.reuse, R26, RZ ;  /* 0x0000001a11217210 */ /* 0x040fe40007f1e0ff */
[C---:B------:R-:W-:Y:S02]  /*1600*/  LEA R16, P1, R32.reuse, UR10, 0x2 ;  /* 0x0000000a20107c11 */ /* 0x040fe4000f8210ff */
[----:B------:R-:W-:Y:S02]  /*1610*/  LEA.HI.X.SX32 R34, R17, R18, 0x1, P0 ;  /* 0x0000001211227211 */ /* 0x000fe400000f0eff */
[----:B------:R-:W-:Y:S02]  /*1620*/  LEA R18, P0, R33, UR10, 0x2 ;  /* 0x0000000a21127c11 */ /* 0x000fe4000f8010ff */
[----:B------:R-:W-:-:S02]  /*1630*/  LEA.HI.X R17, R32, UR11, R19, 0x2, P1 ;  /* 0x0000000b20117c11 */ /* 0x000fc400088f1413 */
[----:B------:R-:W-:Y:S01]  /*1640*/  LEA.HI.X R19, R33, UR11, R34, 0x2, P0 ;  /* 0x0000000b21137c11 */ /* 0x000fe200080f1422 */
[----:B------:R-:W2:Y:S01]  /*1650*/  LDC R32, c[0x0][0x3b4] ;  /* 0x0000ed00ff207b82 */ /* 0x000ea20000000800 */
[----:B------:R-:W0:Y:S01]  /*1660*/  LDCU.64 UR10, c[0x0][0x3b8] ;  /* 0x00007700ff0a77ac */ /* 0x000e220008000a00 */
[----:B------:R1:W3:Y:S04]  /*1670*/  LDG.E R16, desc[UR6][R16.64] ;  /* 0x0000000610107981 */ /* 0x0002e8000c1e1900 */
[----:B------:R-:W4:Y:S01]  /*1680*/  LDG.E R18, desc[UR6][R18.64] ;  /* 0x0000000612127981 */ /* 0x000f22000c1e1900 */
[----:B------:R-:W-:Y:S01]  /*1690*/  BSSY.RECONVERGENT B2, `(.L_x_59) ;  /* 0x000005d000027945 */ /* 0x000fe20003800200 */
[----:B------:R-:W0:Y:S01]  /*16a0*/  LDC R33, c[0x0][0x3c8] ;  /* 0x0000f200ff217b82 */ /* 0x000e220000000800 */
[----:B------:R-:W-:-:S02]  /*16b0*/  IMAD.MOV.U32 R37, RZ, RZ, RZ ;  /* 0x000000ffff257224 */ /* 0x000fc400078e00ff */
[----:B0-----:R-:W-:Y:S02]  /*16c0*/  IMAD R33, R20, R33, -UR10 ;  /* 0x8000000a14217e24 */ /* 0x001fe4000f8e0221 */
[----:B--2---:R-:W-:Y:S02]  /*16d0*/  IMAD R20, R23, UR13, -R32 ;  /* 0x0000000d17147c24 */ /* 0x004fe4000f8e0a20 */
[----:B------:R-:W-:Y:S02]  /*16e0*/  IMAD R33, R22, UR12, R33 ;  /* 0x0000000c16217c24 */ /* 0x000fe4000f8e0221 */
[----:B------:R-:W-:-:S03]  /*16f0*/  IMAD R20, R21, UR11, R20 ;  /* 0x0000000b15147c24 */ /* 0x000fc6000f8e0214 */
[----:B------:R-:W-:Y:S02]  /*1700*/  I2FP.F32.S32 R33, R33 ;  /* 0x0000002100217245 */ /* 0x000fe40000201400 */
[----:B-1----:R-:W-:Y:S02]  /*1710*/  I2FP.F32.S32 R17, R20 ;  /* 0x0000001400117245 */ /* 0x002fe40000201400 */
[C---:B---3--:R-:W-:Y:S01]  /*1720*/  FSETP.GEU.AND P0, PT, R33.reuse, -R16, PT ;  /* 0x800000102100720b */ /* 0x048fe20003f0e000 */
[----:B------:R-:W-:Y:S02]  /*1730*/  FADD R33, R33, R16 ;  /* 0x0000001021217221 */ /* 0x000fe40000000000 */
[----:B----4-:R-:W-:Y:S01]  /*1740*/  FADD R34, R17, R18 ;  /* 0x0000001211227221 */ /* 0x010fe20000000000 */
[----:B------:R-:W-:-:S04]  /*1750*/  FSETP.LT.OR P0, PT, R18, -R17, !P0 ;  /* 0x800000111200720b */ /* 0x000fc80004701400 */
[----:B------:R-:W-:-:S04]  /*1760*/  FSETP.GE.OR P0, PT, R34, R25, P0 ;  /* 0x000000192200720b */ /* 0x000fc80000706400 */
[----:B------:R-:W-:-:S04]  /*1770*/  FSETP.GE.OR P0, PT, R33, R24, P0 ;  /* 0x000000182100720b */ /* 0x000fc80000706400 */
[----:B------:R-:W-:Y:S02]  /*1780*/  FSEL R34, R34, -1, !P0 ;  /* 0xbf80000022227808 */ /* 0x000fe40004000000 */
[----:B------:R-:W-:Y:S02]  /*1790*/  FSEL R35, R33, -1, !P0 ;  /* 0xbf80000021237808 */ /* 0x000fe40004000000 */
[----:B------:R-:W-:-:S04]  /*17a0*/  FSETP.GEU.AND P1, PT, R25, R34, PT ;  /* 0x000000221900720b */ /* 0x000fc80003f2e000 */
[----:B------:R-:W-:-:S04]  /*17b0*/  FSETP.LT.OR P0, PT, R34, RZ, !P1 ;  /* 0x000000ff2200720b */ /* 0x000fc80004f01400 */
[----:B------:R-:W-:-:S04]  /*17c0*/  FSETP.LT.OR P0, PT, R35, RZ, P0 ;  /* 0x000000ff2300720b */ /* 0x000fc80000701400 */
[----:B------:R-:W-:-:S13]  /*17d0*/  FSETP.LT.OR P0, PT, R24, R35, P0 ;  /* 0x000000231800720b */ /* 0x000fda0000701400 */
[----:B------:R-:W-:Y:S05]  /*17e0*/  @P0 BRA `(.L_x_60) ;  /* 0x00000004001c0947 */ /* 0x000fea0003800000 */
[----:B------:R-:W0:Y:S01]  /*17f0*/  LDC R19, c[0x0][0x3a4] ;  /* 0x0000e900ff137b82 */ /* 0x000e220000000800 */
[----:B------:R-:W-:Y:S01]  /*1800*/  F2I.TRUNC.NTZ R16, R34 ;  /* 0x0000002200107305 */ /* 0x000fe2000020f100 */
[----:B------:R-:W1:Y:S01]  /*1810*/  LDCU UR5, c[0x0][0x3a8] ;  /* 0x00007500ff0577ac */ /* 0x000e620008000800 */
[----:B------:R-:W2:Y:S06]  /*1820*/  LDCU.64 UR10, c[0x0][0x390] ;  /* 0x00007200ff0a77ac */ /* 0x000eac0008000a00 */
[----:B------:R-:W3:Y:S01]  /*1830*/  F2I.TRUNC.NTZ R32, R35 ;  /* 0x0000002300207305 */ /* 0x000ee2000020f100 */
[C---:B0-----:R-:W-:Y:S01]  /*1840*/  VIADD R17, R19.reuse, 0xffffffff ;  /* 0xffffffff13117836 */ /* 0x041fe20000000000 */
[C---:B---3--:R-:W-:Y:S01]  /*1850*/  ISETP.GE.AND P0, PT, R32.reuse, UR4, PT ;  /* 0x0000000420007c0c */ /* 0x048fe2000bf06270 */
[----:B-1----:R-:W-:Y:S01]  /*1860*/  IMAD R20, R19, UR5, RZ ;  /* 0x0000000513147c24 */ /* 0x002fe2000f8e02ff */
[----:B------:R-:W-:-:S02]  /*1870*/  IADD3 R18, PT, PT, R32, 0x1, RZ ;  /* 0x0000000120127810 */ /* 0x000fc40007ffe0ff */
[----:B------:R-:W-:Y:S01]  /*1880*/  ISETP.GE.AND P1, PT, R16, R17, PT ;  /* 0x000000111000720c */ /* 0x000fe20003f26270 */
[----:B------:R-:W-:Y:S01]  /*1890*/  IMAD R37, R20, R13, RZ ;  /* 0x0000000d14257224 */ /* 0x000fe200078e02ff */
[----:B------:R-:W-:Y:S02]  /*18a0*/  SEL R18, R18, UR4, !P0 ;  /* 0x0000000412127c07 */ /* 0x000fe4000c000000 */
[----:B------:R-:W-:Y:S02]  /*18b0*/  VIMNMX R33, PT, PT, R17, R16, PT ;  /* 0x0000001011217248 */ /* 0x000fe40003fe0100 */
[----:B------:R-:W-:Y:S02]  /*18c0*/  VIMNMX R32, PT, PT, R32, UR4, PT ;  /* 0x0000000420207c48 */ /* 0x000fe4000bfe0100 */
[----:B------:R-:W-:Y:S01]  /*18d0*/  IADD3 R23, P2, PT, R15, R37, RZ ;  /* 0x000000250f177210 */ /* 0x000fe20007f5e0ff */
[----:B------:R-:W-:Y:S01]  /*18e0*/  IMAD R20, R33, UR5, R18 ;  /* 0x0000000521147c24 */ /* 0x000fe2000f8e0212 */
[----:B------:R-:W-:-:S02]  /*18f0*/  FSEL R35, R35, R4, !P0 ;  /* 0x0000000423237208 */ /* 0x000fc40004000000 */
[----:B------:R-:W-:Y:S01]  /*1900*/  LEA.HI.X.SX32 R37, R37, R28, 0x1, P2 ;  /* 0x0000001c25257211 */ /* 0x000fe200010f0eff */
[----:B------:R-:W-:Y:S01]  /*1910*/  @!P1 VIADD R17, R16, 0x1 ;  /* 0x0000000110119836 */ /* 0x000fe20000000000 */
[----:B------:R-:W-:Y:S02]  /*1920*/  IADD3 R19, P3, PT, R20, R23, RZ ;  /* 0x0000001714137210 */ /* 0x000fe40007f7e0ff */
[----:B------:R-:W-:Y:S01]  /*1930*/  FSEL R34, R34, R5, !P1 ;  /* 0x0000000522227208 */ /* 0x000fe20004800000 */
[----:B------:R-:W-:Y:S01]  /*1940*/  IMAD R36, R17, UR5, R18 ;  /* 0x0000000511247c24 */ /* 0x000fe2000f8e0212 */
[----:B------:R-:W-:Y:S01]  /*1950*/  LEA.HI.X.SX32 R20, R20, R37, 0x1, P3 ;  /* 0x0000002514147211 */ /* 0x000fe200018f0eff */
[--C-:B------:R-:W-:Y:S02]  /*1960*/  IMAD R18, R33, UR5, R32.reuse ;  /* 0x0000000521127c24 */ /* 0x100fe4000f8e0220 */
[----:B------:R-:W-:-:S03]  /*1970*/  IMAD R22, R17, UR5, R32 ;  /* 0x0000000511167c24 */ /* 0x000fc6000f8e0220 */
[-C--:B------:R-:W-:Y:S02]  /*1980*/  IADD3 R17, P2, PT, R18, R23.reuse, RZ ;  /* 0x0000001712117210 */ /* 0x080fe40007f5e0ff */
[----:B------:R-:W-:Y:S02]  /*1990*/  IADD3 R21, P4, PT, R22, R23, RZ ;  /* 0x0000001716157210 */ /* 0x000fe40007f9e0ff */
[-C--:B------:R-:W-:Y:S02]  /*19a0*/  LEA.HI.X.SX32 R18, R18, R37.reuse, 0x1, P2 ;  /* 0x0000002512127211 */ /* 0x080fe400010f0eff */
[C---:B--2---:R-:W-:Y:S02]  /*19b0*/  LEA R16, P2, R17.reuse, UR10, 0x2 ;  /* 0x0000000a11107c11 */ /* 0x044fe4000f8410ff */
[----:B------:R-:W-:Y:S02]  /*19c0*/  LEA.HI.X.SX32 R22, R22, R37, 0x1, P4 ;  /* 0x0000002516167211 */ /* 0x000fe400020f0eff */
[----:B------:R-:W-:-:S02]  /*19d0*/  LEA.HI.X R17, R17, UR11, R18, 0x2, P2 ;  /* 0x0000000b11117c11 */ /* 0x000fc400090f1412 */
[C---:B------:R-:W-:Y:S02]  /*19e0*/  LEA R18, P2, R19.reuse, UR10, 0x2 ;  /* 0x0000000a13127c11 */ /* 0x040fe4000f8410ff */
[C---:B------:R-:W-:Y:S02]  /*19f0*/  IADD3 R23, P5, PT, R36.reuse, R23, RZ ;  /* 0x0000001724177210 */ /* 0x040fe40007fbe0ff */
[----:B------:R-:W-:Y:S02]  /*1a00*/  LEA.HI.X R19, R19, UR11, R20, 0x2, P2 ;  /* 0x0000000b13137c11 */ /* 0x000fe400090f1414 */
[C---:B------:R-:W-:Y:S02]  /*1a10*/  LEA R20, P2, R21.reuse, UR10, 0x2 ;  /* 0x0000000a15147c11 */ /* 0x040fe4000f8410ff */
[----:B------:R-:W-:Y:S02]  /*1a20*/  LEA.HI.X.SX32 R36, R36, R37, 0x1, P5 ;  /* 0x0000002524247211 */ /* 0x000fe400028f0eff */
[----:B------:R-:W-:-:S02]  /*1a30*/  LEA.HI.X R21, R21, UR11, R22, 0x2, P2 ;  /* 0x0000000b15157c11 */ /* 0x000fc400090f1416 */
[----:B------:R-:W-:-:S04]  /*1a40*/  LEA R22, P2, R23, UR10, 0x2 ;  /* 0x0000000a17167c11 */ /* 0x000fc8000f8410ff */
[----:B------:R-:W-:Y:S02]  /*1a50*/  LEA.HI.X R23, R23, UR11, R36, 0x2, P2 ;  /* 0x0000000b17177c11 */ /* 0x000fe400090f1424 */
[----:B------:R-:W-:-:S13]  /*1a60*/  ISETP.NE.AND P2, PT, R9, RZ, PT ;  /* 0x000000ff0900720c */ /* 0x000fda0003f45270 */
[----:B------:R-:W-:Y:S05]  /*1a70*/  @!P2 BRA `(.L_x_61) ;  /* 0x000000000044a947 */ /* 0x000fea0003800000 */
[----:B------:R-:W-:Y:S01]  /*1a80*/  ISETP.NE.AND P0, PT, R9, 0x1, PT ;  /* 0x000000010900780c */ /* 0x000fe20003f05270 */
[----:B------:R-:W-:-:S12]  /*1a90*/  IMAD.MOV.U32 R37, RZ, RZ, RZ ;  /* 0x000000ffff257224 */ /* 0x000fd800078e00ff */
[----:B------:R-:W-:Y:S05]  /*1aa0*/  @P0 BRA `(.L_x_60) ;  /* 0x00000000006c0947 */ /* 0x000fea0003800000 */
[----:B------:R-:W2:Y:S04]  /*1ab0*/  LDG.E R17, desc[UR6][R16.64] ;  /* 0x0000000610117981 */ /* 0x000ea8000c1e1900 */
[----:B------:R-:W3:Y:S04]  /*1ac0*/  LDG.E R19, desc[UR6][R18.64] ;  /* 0x0000000612137981 */ /* 0x000ee8000c1e1900 */
[----:B------:R-:W4:Y:S04]  /*1ad0*/  LDG.E R20, desc[UR6][R20.64] ;  /* 0x0000000614147981 */ /* 0x000f28000c1e1900 */
[----:B------:R-:W5:Y:S01]  /*1ae0*/  LDG.E R22, desc[UR6][R22.64] ;  /* 0x0000000616167981 */ /* 0x000f62000c1e1900 */
[----:B------:R-:W-:Y:S01]  /*1af0*/  VIADD R32, R33, 0x1 ;  /* 0x0000000121207836 */ /* 0x000fe20000000000 */
[----:B------:R-:W-:-:S04]  /*1b00*/  I2FP.F32.S32 R33, R33 ;  /* 0x0000002100217245 */ /* 0x000fc80000201400 */
[----:B------:R-:W-:-:S05]  /*1b10*/  I2FP.F32.S32 R35, R32 ;  /* 0x0000002000237245 */ /* 0x000fca0000201400 */
[C---:B------:R-:W-:Y:S01]  /*1b20*/  FADD R32, -R34.reuse, R35 ;  /* 0x0000002322207221 */ /* 0x040fe20000000100 */
[----:B------:R-:W-:-:S03]  /*1b30*/  FADD R34, R34, -R33 ;  /* 0x8000002122227221 */ /* 0x000fc60000000000 */
[----:B--2---:R-:W-:-:S04]  /*1b40*/  FFMA R36, -R32, R17, RZ ;  /* 0x0000001120247223 */ /* 0x004fc800000001ff */
[----:B---3--:R-:W-:-:S04]  /*1b50*/  FFMA R33, R32, R19, R36 ;  /* 0x0000001320217223 */ /* 0x008fc80000000024 */
[----:B----4-:R-:W-:-:S04]  /*1b60*/  FFMA R33, -R34, R20, R33 ;  /* 0x0000001422217223 */ /* 0x010fc80000000121 */
[----:B-----5:R-:W-:Y:S01]  /*1b70*/  FFMA R37, R34, R22, R33 ;  /* 0x0000001622257223 */ /* 0x020fe20000000021 */
[----:B------:R-:W-:Y:S06]  /*1b80*/  BRA `(.L_x_60) ;  /* 0x0000000000347947 */ /* 0x000fec0003800000 */
.L_x_61:
[----:B------:R-:W2:Y:S04]  /*1b90*/  LDG.E R17, desc[UR6][R16.64] ;  /* 0x0000000610117981 */ /* 0x000ea8000c1e1900 */
[----:B------:R-:W3:Y:S04]  /*1ba0*/  LDG.E R18, desc[UR6][R18.64] ;  /* 0x0000000612127981 */ /* 0x000ee8000c1e1900 */
[----:B------:R-:W4:Y:S04]  /*1bb0*/  LDG.E R21, desc[UR6][R20.64] ;  /* 0x0000000614157981 */ /* 0x000f28000c1e1900 */
[----:B------:R-:W5:Y:S01]  /*1bc0*/  LDG.E R22, desc[UR6][R22.64] ;  /* 0x0000000616167981 */ /* 0x000f62000c1e1900 */
[----:B------:R-:W-:-:S02]  /*1bd0*/  IADD3 R33, PT, PT, R32, 0x1, RZ ;  /* 0x0000000120217810 */ /* 0x000fc40007ffe0ff */
[----:B------:R-:W-:Y:S02]  /*1be0*/  I2FP.F32.S32 R36, R32 ;  /* 0x0000002000247245 */ /* 0x000fe40000201400 */
[----:B------:R-:W-:-:S03]  /*1bf0*/  I2FP.F32.S32 R34, R33 ;  /* 0x0000002100227245 */ /* 0x000fc60000201400 */
[C---:B------:R-:W-:Y:S02]  /*1c00*/  FADD R36, R35.reuse, -R36 ;  /* 0x8000002423247221 */ /* 0x040fe40000000000 */
[----:B------:R-:W-:-:S04]  /*1c10*/  FADD R32, -R35, R34 ;  /* 0x0000002223207221 */ /* 0x000fc80000000100 */
[----:B--2---:R-:W-:-:S04]  /*1c20*/  FFMA R33, -R32, R17, RZ ;  /* 0x0000001120217223 */ /* 0x004fc800000001ff */
[----:B---3--:R-:W-:-:S04]  /*1c30*/  FFMA R34, -R36, R18, R33 ;  /* 0x0000001224227223 */ /* 0x008fc80000000121 */
[----:B----4-:R-:W-:-:S04]  /*1c40*/  FFMA R37, R32, R21, R34 ;  /* 0x0000001520257223 */ /* 0x010fc80000000022 */
[----:B-----5:R-:W-:-:S07]  /*1c50*/  FFMA R37, R36, R22, R37 ;  /* 0x0000001624257223 */ /* 0x020fce0000000025 */
.L_x_60:
[----:B------:R-:W-:Y:S05]  /*1c60*/  BSYNC.RECONVERGENT B2 ;  /* 0x0000000000027941 */ /* 0x000fea0003800200 */
.L_x_59:
[----:B------:R-:W0:Y:S01]  /*1c70*/  LDCU.64 UR10, c[0x0][0x388] ;  /* 0x00007100ff0a77ac */ /* 0x000e220008000a00 */
[C---:B------:R-:W-:Y:S01]  /*1c80*/  IADD3 R17, P0, PT, R30.reuse, R10, RZ ;  /* 0x0000000a1e117210 */ /* 0x040fe20007f1e0ff */
[----:B------:R-:W1:Y:S03]  /*1c90*/  LDCU UR5, c[0x0][0x3cc] ;  /* 0x00007980ff0577ac */ /* 0x000e660008000800 */
[----:B------:R-:W-:Y:S02]  /*1ca0*/  LEA.HI.X.SX32 R30, R30, R27, 0x1, P0 ;  /* 0x0000001b1e1e7211 */ /* 0x000fe400000f0eff */
[----:B0-----:R-:W-:-:S04]  /*1cb0*/  LEA R16, P0, R17, UR10, 0x2 ;  /* 0x0000000a11107c11 */ /* 0x001fc8000f8010ff */
[----:B------:R-:W-:-:S06]  /*1cc0*/  LEA.HI.X R17, R17, UR11, R30, 0x2, P0 ;  /* 0x0000000b11117c11 */ /* 0x000fcc00080f141e */
[----:B------:R-:W2:Y:S01]  /*1cd0*/  LDG.E R17, desc[UR6][R16.64] ;  /* 0x0000000610117981 */ /* 0x000ea2000c1e1900 */
[----:B------:R-:W-:Y:S02]  /*1ce0*/  IMAD R12, R31, R29, R12 ;  /* 0x0000001d1f0c7224 */ /* 0x000fe400078e020c */
[----:B------:R-:W-:-:S03]  /*1cf0*/  VIADD R13, R13, 0x1 ;  /* 0x000000010d0d7836 */ /* 0x000fc60000000000 */
[----:B-1----:R-:W-:Y:S01]  /*1d00*/  ISETP.GE.AND P0, PT, R12, UR5, PT ;  /* 0x000000050c007c0c */ /* 0x002fe2000bf06270 */
[----:B--2---:R-:W-:-:S12]  /*1d10*/  FFMA R14, R17, R37, R14 ;  /* 0x00000025110e7223 */ /* 0x004fd8000000000e */
[----:B------:R-:W-:Y:S05]  /*1d20*/  @!P0 BRA `(.L_x_62) ;  /* 0xfffffff000248947 */ /* 0x000fea000383ffff */
[----:B------:R-:W-:Y:S05]  /*1d30*/  BSYNC.RECONVERGENT B1 ;  /* 0x0000000000017941 */ /* 0x000fea0003800200 */
.L_x_58:
[----:B------:R-:W-:-:S07]  /*1d40*/  IMAD.MOV.U32 R11, RZ, RZ, R14 ;  /* 0x000000ffff0b7224 */ /* 0x000fce00078e000e */
.L_x_57:
[----:B------:R-:W-:Y:S05]  /*1d50*/  BSYNC.RECONVERGENT B0 ;  /* 0x0000000000007941 */ /* 0x000fea0003800200 */
.L_x_56:
[----:B------:R-:W0:Y:S01]  /*1d60*/  LDCU.64 UR10, c[0x0][0x3d8] ;  /* 0x00007b00ff0a77ac */ /* 0x000e220008000a00 */
[----:B------:R-:W1:Y:S01]  /*1d70*/  LDCU UR5, c[0x0][0x370] ;  /* 0x00006e00ff0577ac */ /* 0x000e620008000800 */
[----:B------:R-:W2:Y:S01]  /*1d80*/  LDCU UR9, c[0x0][0x380] ;  /* 0x00007000ff0977ac */ /* 0x000ea20008000800 */
[----:B0-----:R-:W-:Y:S01]  /*1d90*/  LEA R6, P0, R2, UR10, 0x2 ;  /* 0x0000000a02067c11 */ /* 0x001fe2000f8010ff */
[----:B-1----:R-:W-:-:S03]  /*1da0*/  IMAD R9, R0, UR5, RZ ;  /* 0x0000000500097c24 */ /* 0x002fc6000f8e02ff */
[----:B------:R-:W-:Y:S02]  /*1db0*/  LEA.HI.X R7, R2, UR11, R3, 0x2, P0 ;  /* 0x0000000b02077c11 */ /* 0x000fe400080f1403 */
[----:B------:R-:W-:-:S03]  /*1dc0*/  IADD3 R2, P0, PT, R9, R2, RZ ;  /* 0x0000000209027210 */ /* 0x000fc60007f1e0ff */
[----:B------:R0:W-:Y:S02]  /*1dd0*/  STG.E desc[UR6][R6.64], R11 ;  /* 0x0000000b06007986 */ /* 0x0001e4000c101906 */
[----:B------:R-:W-:Y:S01]  /*1de0*/  IMAD.X R3, RZ, RZ, R3, P0 ;  /* 0x000000ffff037224 */ /* 0x000fe200000e0603 */
[----:B--2---:R-:W-:-:S04]  /*1df0*/  ISETP.GE.U32.AND P0, PT, R2, UR9, PT ;  /* 0x0000000902007c0c */ /* 0x004fc8000bf06070 */
[----:B------:R-:W-:-:S13]  /*1e00*/  ISETP.GE.U32.AND.EX P0, PT, R3, UR8, PT, P0 ;  /* 0x0000000803007c0c */ /* 0x000fda000bf06100 */
[----:B0-----:R-:W-:Y:S05]  /*1e10*/  @!P0 BRA `(.L_x_63) ;  /* 0xffffffe000c08947 */ /* 0x001fea000383ffff */
[----:B------:R-:W-:Y:S05]  /*1e20*/  EXIT ;  /* 0x000000000000794d */ /* 0x000fea0003800000 */
        .weak           $__internal_2_$__cuda_sm20_div_u64
        .type           $__internal_2_$__cuda_sm20_div_u64,@function
        .size           $__internal_2_$__cuda_sm20_div_u64,($__internal_3_$__cuda_sm20_rem_u64 - $__internal_2_$__cuda_sm20_div_u64)
$__internal_2_$__cuda_sm20_div_u64:
[----:B------:R-:W-:-:S06]  /*1e30*/  MOV R13, R11 ;  /* 0x0000000b000d7202 */ /* 0x000fcc0000000f00 */
        /* <DEDUP_REMOVED lines=23> */
[----:B------:R-:W-:Y:S02]  /*1fb0*/  IMAD.X R14, RZ, RZ, ~R15, P0 ;  /* 0x000000ffff0e7224 */ /* 0x000fe400000e0e0f */
[----:B------:R-:W-:Y:S02]  /*1fc0*/  IMAD.MOV.U32 R15, RZ, RZ, RZ ;  /* 0x000000ffff0f7224 */ /* 0x000fe400078e00ff */
[----:B------:R-:W-:-:S04]  /*1fd0*/  IMAD.WIDE.U32 R16, P0, R17, R14, R16 ;  /* 0x0000000e11107225 */ /* 0x000fc80007800010 */
[C---:B------:R-:W-:Y:S02]  /*1fe0*/  IMAD R18, R13.reuse, R14, RZ ;  /* 0x0000000e0d127224 */ /* 0x040fe400078e02ff */
[----:B------:R-:W-:-:S04]  /*1ff0*/  IMAD.HI.U32 R17, P1, R13, R19, R16 ;  /* 0x000000130d117227 */ /* 0x000fc80007820010 */
[----:B------:R-:W-:Y:S01]  /*2000*/  IMAD.HI.U32 R14, R13, R14, RZ ;  /* 0x0000000e0d0e7227 */ /* 0x000fe200078e00ff */
[----:B------:R-:W-:-:S03]  /*2010*/  IADD3 R17, P2, PT, R18, R17, RZ ;  /* 0x0000001112117210 */ /* 0x000fc60007f5e0ff */
[----:B------:R-:W-:Y:S02]  /*2020*/  IMAD.X R13, R14, 0x1, R13, P0 ;  /* 0x000000010e0d7824 */ /* 0x000fe400000e060d */
[----:B------:R-:W-:-:S03]  /*2030*/  IMAD.HI.U32 R14, R17, R8, RZ ;  /* 0x00000008110e7227 */ /* 0x000fc600078e00ff */
[----:B------:R-:W-:Y:S01]  /*2040*/  IADD3.X R13, PT, PT, RZ, RZ, R13, P2, P1 ;  /* 0x000000ffff0d7210 */ /* 0x000fe200017e240d */
[----:B------:R-:W-:-:S04]  /*2050*/  IMAD.WIDE.U32 R14, R17, R9, R14 ;  /* 0x00000009110e7225 */ /* 0x000fc800078e000e */
[C---:B------:R-:W-:Y:S02]  /*2060*/  IMAD R17, R13.reuse, R9, RZ ;  /* 0x000000090d117224 */ /* 0x040fe400078e02ff */
[----:B------:R-:W-:-:S04]  /*2070*/  IMAD.HI.U32 R14, P0, R13, R8, R14 ;  /* 0x000000080d0e7227 */ /* 0x000fc8000780000e */
[----:B------:R-:W-:Y:S01]  /*2080*/  IMAD.HI.U32 R13, R13, R9, RZ ;  /* 0x000000090d0d7227 */ /* 0x000fe200078e00ff */
[----:B------:R-:W-:-:S04]  /*2090*/  IADD3 R17, P1, PT, R17, R14, RZ ;  /* 0x0000000e11117210 */ /* 0x000fc80007f3e0ff */
[----:B------:R-:W-:Y:S01]  /*20a0*/  IADD3.X R13, PT, PT, R13, RZ, RZ, P0, !PT ;  /* 0x000000ff0d0d7210 */ /* 0x000fe200007fe4ff */
[----:B------:R-:W-:-:S04]  /*20b0*/  IMAD.WIDE.U32 R14, R17, R12, RZ ;  /* 0x0000000c110e7225 */ /* 0x000fc800078e00ff */
[----:B------:R-:W-:Y:S01]  /*20c0*/  IMAD.X R13, RZ, RZ, R13, P1 ;  /* 0x000000ffff0d7224 */ /* 0x000fe200008e060d */
[----:B------:R-:W-:Y:S01]  /*20d0*/  IADD3 R19, P1, PT, -R14, R8, RZ ;  /* 0x000000080e137210 */ /* 0x000fe20007f3e1ff */
[----:B------:R-:W-:-:S03]  /*20e0*/  IMAD R15, R17, R11, R15 ;  /* 0x0000000b110f7224 */ /* 0x000fc600078e020f */
[-C--:B------:R-:W-:Y:S01]  /*20f0*/  ISETP.GE.U32.AND P0, PT, R19, R12.reuse, PT ;  /* 0x0000000c1300720c */ /* 0x080fe20003f06070 */
[----:B------:R-:W-:-:S04]  /*2100*/  IMAD R8, R13, R12, R15 ;  /* 0x0000000c0d087224 */ /* 0x000fc800078e020f */
[----:B------:R-:W-:Y:S01]  /*2110*/  IMAD.X R18, R9, 0x1, ~R8, P1 ;  /* 0x0000000109127824 */ /* 0x000fe200008e0e08 */
[----:B------:R-:W-:Y:S02]  /*2120*/  IADD3 R9, P1, PT, -R12, R19, RZ ;  /* 0x000000130c097210 */ /* 0x000fe40007f3e1ff */
[----:B------:R-:W-:Y:S02]  /*2130*/  IADD3 R8, P2, PT, R17, 0x1, RZ ;  /* 0x0000000111087810 */ /* 0x000fe40007f5e0ff */
[C---:B------:R-:W-:Y:S01]  /*2140*/  ISETP.GE.U32.AND.EX P0, PT, R18.reuse, R11, PT, P0 ;  /* 0x0000000b1200720c */ /* 0x040fe20003f06100 */
[----:B------:R-:W-:Y:S01]  /*2150*/  IMAD.X R16, R18, 0x1, ~R11, P1 ;  /* 0x0000000112107824 */ /* 0x000fe200008e0e0b */
[----:B------:R-:W-:Y:S02]  /*2160*/  IADD3.X R14, PT, PT, RZ, R13, RZ, P2, !PT ;  /* 0x0000000dff0e7210 */ /* 0x000fe400017fe4ff */
[----:B------:R-:W-:Y:S02]  /*2170*/  SEL R17, R8, R17, P0 ;  /* 0x0000001108117207 */ /* 0x000fe40000000000 */
[----:B------:R-:W-:-:S02]  /*2180*/  SEL R9, R9, R19, P0 ;  /* 0x0000001309097207 */ /* 0x000fc40000000000 */
[----:B------:R-:W-:Y:S02]  /*2190*/  SEL R14, R14, R13, P0 ;  /* 0x0000000d0e0e7207 */ /* 0x000fe40000000000 */
[----:B------:R-:W-:Y:S02]  /*21a0*/  IADD3 R8, P2, PT, R17, 0x1, RZ ;  /* 0x0000000111087810 */ /* 0x000fe40007f5e0ff */
[----:B------:R-:W-:Y:S02]  /*21b0*/  SEL R16, R16, R18, P0 ;  /* 0x0000001210107207 */ /* 0x000fe40000000000 */
[----:B------:R-:W-:Y:S01]  /*21c0*/  ISETP.GE.U32.AND P0, PT, R9, R12, PT ;  /* 0x0000000c0900720c */ /* 0x000fe20003f06070 */
[----:B------:R-:W-:Y:S01]  /*21d0*/  IMAD.X R9, RZ, RZ, R14, P2 ;  /* 0x000000ffff097224 */ /* 0x000fe200010e060e */
[----:B------:R-:W-:Y:S02]  /*21e0*/  ISETP.NE.U32.AND P1, PT, R12, RZ, PT ;  /* 0x000000ff0c00720c */ /* 0x000fe40003f25070 */
[----:B------:R-:W-:-:S02]  /*21f0*/  ISETP.GE.U32.AND.EX P0, PT, R16, R11, PT, P0 ;  /* 0x0000000b1000720c */ /* 0x000fc40003f06100 */
[----:B------:R-:W-:Y:S01]  /*2200*/  ISETP.NE.AND.EX P1, PT, R11, RZ, PT, P1 ;  /* 0x000000ff0b00720c */ /* 0x000fe20003f25310 */
[----:B------:R-:W-:Y:S01]  /*2210*/  IMAD.MOV.U32 R11, RZ, RZ, 0x0 ;  /* 0x00000000ff0b7424 */ /* 0x000fe200078e00ff */
[----:B------:R-:W-:Y:S02]  /*2220*/  SEL R8, R8, R17, P0 ;  /* 0x0000001108087207 */ /* 0x000fe40000000000 */
[----:B------:R-:W-:Y:S02]  /*2230*/  SEL R9, R9, R14, P0 ;  /* 0x0000000e09097207 */ /* 0x000fe40000000000 */
[----:B------:R-:W-:Y:S02]  /*2240*/  SEL R8, R8, 0xffffffff, P1 ;  /* 0xffffffff08087807 */ /* 0x000fe40000800000 */
[----:B------:R-:W-:Y:S01]  /*2250*/  SEL R9, R9, 0xffffffff, P1 ;  /* 0xffffffff09097807 */ /* 0x000fe20000800000 */
[----:B------:R-:W-:Y:S06]  /*2260*/  RET.REL.NODEC R10 `(_ZN6caffe234deformable_col2im_coord_gpu_kernelIfEEviPKT_S3_S3_iiiiiiiiiiiiiiPS1_) ;  /* 0xffffffdc0a647950 */ /* 0x000fec0003c3ffff */
        .weak           $__internal_3_$__cuda_sm20_rem_u64
        .type           $__internal_3_$__cuda_sm20_rem_u64,@function
        .size           $__internal_3_$__cuda_sm20_rem_u64,(.L_x_82 - $__internal_3_$__cuda_sm20_rem_u64)
$__internal_3_$__cuda_sm20_rem_u64:
        /* <DEDUP_REMOVED lines=16> */
[----:B------:R-:W-:-:S05]  /*2370*/  IMAD.HI.U32 R16, P1, R15, R21, R16 ;  /* 0x000000150f107227 */ /* 0x000fca0007820010 */
[----:B------:R-:W-:Y:S02]  /*2380*/  IADD3 R17, P2, PT, R19, R16, RZ ;  /* 0x0000001013117210 */ /* 0x000fe40007f5e0ff */
[----:B------:R-:W-:-:S03]  /*2390*/  IADD3.X R16, PT, PT, R23, R15, RZ, P0, !PT ;  /* 0x0000000f17107210 */ /* 0x000fc600007fe4ff */
        /* <DEDUP_REMOVED lines=15> */
[----:B------:R-:W-:Y:S02]  /*2490*/  IMAD.MOV.U32 R15, RZ, RZ, RZ ;  /* 0x000000ffff0f7224 */ /* 0x000fe400078e00ff */
[----:B------:R-:W-:-:S04]  /*24a0*/  IMAD.WIDE.U32 R14, R16, R13, R14 ;  /* 0x0000000d100e7225 */ /* 0x000fc800078e000e */
[C---:B------:R-:W-:Y:S02]  /*24b0*/  IMAD R17, R18.reuse, R13, RZ ;  /* 0x0000000d12117224 */ /* 0x040fe400078e02ff */
[----:B------:R-:W-:-:S04]  /*24c0*/  IMAD.HI.U32 R14, P0, R18, R7, R14 ;  /* 0x00000007120e7227 */ /* 0x000fc8000780000e */
[----:B------:R-:W-:Y:S01]  /*24d0*/  IMAD.HI.U32 R16, R18, R13, RZ ;  /* 0x0000000d12107227 */ /* 0x000fe200078e00ff */
[----:B------:R-:W-:-:S04]  /*24e0*/  IADD3 R17, P1, PT, R17, R14, RZ ;  /* 0x0000000e11117210 */ /* 0x000fc80007f3e0ff */
[----:B------:R-:W-:Y:S01]  /*24f0*/  IADD3.X R16, PT, PT, R16, RZ, RZ, P0, !PT ;  /* 0x000000ff10107210 */ /* 0x000fe200007fe4ff */
[----:B------:R-:W-:-:S04]  /*2500*/  IMAD.WIDE.U32 R14, R17, R12, RZ ;  /* 0x0000000c110e7225 */ /* 0x000fc800078e00ff */
[----:B------:R-:W-:Y:S02]  /*2510*/  IMAD.X R19, RZ, RZ, R16, P1 ;  /* 0x000000ffff137224 */ /* 0x000fe400008e0610 */
[----:B------:R-:W-:Y:S01]  /*2520*/  IMAD R17, R17, R11, R15 ;  /* 0x0000000b11117224 */ /* 0x000fe200078e020f */
[----:B------:R-:W-:-:S03]  /*2530*/  IADD3 R15, P1, PT, -R14, R7, RZ ;  /* 0x000000070e0f7210 */ /* 0x000fc60007f3e1ff */
[-C--:B------:R-:W-:Y:S01]  /*2540*/  IMAD R14, R19, R12.reuse, R17 ;  /* 0x0000000c130e7224 */ /* 0x080fe200078e0211 */
[----:B------:R-:W-:-:S03]  /*2550*/  ISETP.GE.U32.AND P0, PT, R15, R12, PT ;  /* 0x0000000c0f00720c */ /* 0x000fc60003f06070 */
[----:B------:R-:W-:Y:S01]  /*2560*/  IMAD.X R16, R13, 0x1, ~R14, P1 ;  /* 0x000000010d107824 */ /* 0x000fe200008e0e0e */
[----:B------:R-:W-:-:S04]  /*2570*/  IADD3 R13, P1, PT, -R12, R15, RZ ;  /* 0x0000000f0c0d7210 */ /* 0x000fc80007f3e1ff */
[C---:B------:R-:W-:Y:S01]  /*2580*/  ISETP.GE.U32.AND.EX P0, PT, R16.reuse, R11, PT, P0 ;  /* 0x0000000b1000720c */ /* 0x040fe20003f06100 */
[----:B------:R-:W-:Y:S01]  /*2590*/  IMAD.X R14, R16, 0x1, ~R11, P1 ;  /* 0x00000001100e7824 */ /* 0x000fe200008e0e0b */
[----:B------:R-:W-:Y:S02]  /*25a0*/  ISETP.NE.U32.AND P1, PT, R12, RZ, PT ;  /* 0x000000ff0c00720c */ /* 0x000fe40003f25070 */
[----:B------:R-:W-:Y:S02]  /*25b0*/  SEL R13, R13, R15, P0 ;  /* 0x0000000f0d0d7207 */ /* 0x000fe40000000000 */
[----:B------:R-:W-:Y:S02]  /*25c0*/  SEL R14, R14, R16, P0 ;  /* 0x000000100e0e7207 */ /* 0x000fe40000000000 */
[----:B------:R-:W-:Y:S02]  /*25d0*/  ISETP.GE.U32.AND P0, PT, R13, R12, PT ;  /* 0x0000000c0d00720c */ /* 0x000fe40003f06070 */
[----:B------:R-:W-:Y:S01]  /*25e0*/  IADD3 R7, PT, PT, -R12, R13, RZ ;  /* 0x0000000d0c077210 */ /* 0x000fe20007ffe1ff */
[----:B------:R-:W-:Y:S01]  /*25f0*/  IMAD.MOV.U32 R12, RZ, RZ, R10 ;  /* 0x000000ffff0c7224 */ /* 0x000fe200078e000a */
[----:B------:R-:W-:-:S02]  /*2600*/  ISETP.GE.U32.AND.EX P0, PT, R14, R11, PT, P0 ;  /* 0x0000000b0e00720c */ /* 0x000fc40003f06100 */
[----:B------:R-:W-:Y:S02]  /*2610*/  ISETP.NE.AND.EX P1, PT, R11, RZ, PT, P1 ;  /* 0x000000ff0b00720c */ /* 0x000fe40003f25310 */
[----:B------:R-:W-:Y:S01]  /*2620*/  SEL R7, R7, R13, P0 ;  /* 0x0000000d07077207 */ /* 0x000fe20000000000 */
[----:B------:R-:W-:-:S03]  /*2630*/  IMAD.MOV.U32 R13, RZ, RZ, 0x0 ;  /* 0x00000000ff0d7424 */ /* 0x000fc600078e00ff */
[----:B------:R-:W-:Y:S01]  /*2640*/  SEL R7, R7, 0xffffffff, P1 ;  /* 0xffffffff07077807 */ /* 0x000fe20000800000 */
[----:B------:R-:W-:Y:S06]  /*2650*/  RET.REL.NODEC R12 `(_ZN6caffe234deformable_col2im_coord_gpu_kernelIfEEviPKT_S3_S3_iiiiiiiiiiiiiiPS1_) ;  /* 0xffffffd80c687950 */ /* 0x000fec0003c3ffff */
.L_x_64:
        /* <DEDUP_REMOVED lines=10> */
.L_x_82:


//--------------------- .text._ZN6caffe228deformable_im2col_gpu_kernelIfEEviPKT_S3_iiiiiiiiiiiiiPS1_ --------------------------
	.section	.text._ZN6caffe228deformable_im2col_gpu_kernelIfEEviPKT_S3_iiiiiiiiiiiiiPS1_,"ax",@progbits
	.align	128
        .global         _ZN6caffe228deformable_im2col_gpu_kernelIfEEviPKT_S3_iiiiiiiiiiiiiPS1_
        .type           _ZN6caffe228deformable_im2col_gpu_kernelIfEEviPKT_S3_iiiiiiiiiiiiiPS1_,@function
        .size           _ZN6caffe228deformable_im2col_gpu_kernelIfEEviPKT_S3_iiiiiiiiiiiiiPS1_,(.L_x_84 - _ZN6caffe228deformable_im2col_gpu_kernelIfEEviPKT_S3_iiiiiiiiiiiiiPS1_)
        .other          _ZN6caffe228deformable_im2col_gpu_kernelIfEEviPKT_S3_iiiiiiiiiiiiiPS1_,@"STO_CUDA_ENTRY STV_DEFAULT"
_ZN6caffe228deformable_im2col_gpu_kernelIfEEviPKT_S3_iiiiiiiiiiiiiPS1_:
.text._ZN6caffe228deformable_im2col_gpu_kernelIfEEviPKT_S3_iiiiiiiiiiiiiPS1_:
[----:B------:R-:W-:Y:S01]  /*0000*/  LDC R1, c[0x0][0x37c] ;  /* 0x0000df00ff017b82 */ /* 0x000fe20000000800 */
[----:B------:R-:W0:Y:S07]  /*0010*/  S2R R3, SR_TID.X ;  /* 0x0000000000037919 */ /* 0x000e2e0000002100 */
[----:B------:R-:W0:Y:S01]  /*0020*/  S2UR UR4, SR_CTAID.X ;  /* 0x00000000000479c3 */ /* 0x000e220000002500 */
[----:B------:R-:W1:Y:S07]  /*0030*/  LDCU UR5, c[0x0][0x380] ;  /* 0x00007000ff0577ac */ /* 0x000e6e0008000800 */
[----:B------:R-:W0:Y:S02]  /*0040*/  LDC R0, c[0x0][0x360] ;  /* 0x0000d800ff007b82 */ /* 0x000e240000000800 */
[----:B0-----:R-:W-:Y:S01]  /*0050*/  IMAD R14, R0, UR4, R3 ;  /* 0x00000004000e7c24 */ /* 0x001fe2000f8e0203 */
[----:B-1----:R-:W-:-:S04]  /*0060*/  USHF.R.S32.HI UR4, URZ, 0x1f, UR5 ;  /* 0x0000001fff047899 */ /* 0x002fc80008011405 */
[----:B------:R-:W-:-:S04]  /*0070*/  ISETP.GE.U32.AND P0, PT, R14, UR5, PT ;  /* 0x000000050e007c0c */ /* 0x000fc8000bf06070 */
[----:B------:R-:W-:-:S13]  /*0080*/  ISETP.GE.U32.AND.EX P0, PT, RZ, UR4, PT, P0 ;  /* 0x00000004ff007c0c */ /* 0x000fda000bf06100 */
[----:B------:R-:W-:Y:S05]  /*0090*/  @P0 EXIT ;  /* 0x000000000000094d */ /* 0x000fea0003800000 */
[----:B------:R-:W0:Y:S01]  /*00a0*/  LDCU.64 UR4, c[0x0][0x398] ;  /* 0x00007300ff0477ac */ /* 0x000e220008000a00 */
[----:B------:R-:W-:Y:S01]  /*00b0*/  IMAD.MOV.U32 R15, RZ, RZ, RZ ;  /* 0x000000ffff0f7224 */ /* 0x000fe200078e00ff */
[----:B------:R-:W1:Y:S01]  /*00c0*/  LDCU.64 UR8, c[0x0][0x358] ;  /* 0x00006b00ff0877ac */ /* 0x000e620008000a00 */
[----:B0-----:R-:W-:Y:S02]  /*00d0*/  I2FP.F32.S32 R12, UR4 ;  /* 0x00000004000c7c45 */ /* 0x001fe40008201400 */
[----:B-1----:R-:W-:-:S07]  /*00e0*/  I2FP.F32.S32 R13, UR5 ;  /* 0x00000005000d7c45 */ /* 0x002fce0008201400 */
.L_x_77:
        /* <DEDUP_REMOVED lines=8> */
[----:B------:R-:W-:Y:S01]  /*0170*/  MOV R5, R8 ;  /* 0x0000000800057202 */ /* 0x000fe20000000f00 */
[----:B------:R-:W-:Y:S01]  /*0180*/  IMAD.MOV.U32 R3, RZ, RZ, R15 ;  /* 0x000000ffff037224 */ /* 0x000fe200078e000f */
[----:B------:R-:W-:Y:S01]  /*0190*/  MOV R4, 0x1c0 ;  /* 0x000001c000047802 */ /* 0x000fe20000000f00 */
[----:B0-----:R-:W-:-:S07]  /*01a0*/  IMAD.U32 R6, RZ, RZ, UR4 ;  /* 0x00000004ff067e24 */ /* 0x001fce000f8e00ff */
[----:B------:R-:W-:Y:S05]  /*01b0*/  CALL.REL.NOINC `($__internal_4_$__cuda_sm20_div_u64) ;  /* 0x0000000c00f87944 */ /* 0x000fea0003c00000 */
[----:B------:R-:W0:Y:S01]  /*01c0*/  LDCU UR4, c[0x0][0x3c8] ;  /* 0x00007900ff0477ac */ /* 0x000e220008000800 */
[----:B------:R-:W-:Y:S01]  /*01d0*/  IMAD.MOV.U32 R5, RZ, RZ, R8 ;  /* 0x000000ffff057224 */ /* 0x000fe200078e0008 */
[----:B------:R-:W-:Y:S01]  /*01e0*/  MOV R8, R15 ;  /* 0x0000000f00087202 */ /* 0x000fe20000000f00 */
[----:B------:R-:W-:Y:S01]  /*01f0*/  IMAD.MOV.U32 R7, RZ, RZ, R14 ;  /* 0x000000ffff077224 */ /* 0x000fe200078e000e */
[----:B------:R-:W-:Y:S01]  /*0200*/  MOV R4, 0x230 ;  /* 0x0000023000047802 */ /* 0x000fe20000000f00 */
[----:B0-----:R-:W-:-:S07]  /*0210*/  IMAD.U32 R6, RZ, RZ, UR4 ;  /* 0x00000004ff067e24 */ /* 0x001fce000f8e00ff */
[----:B------:R-:W-:Y:S05]  /*0220*/  CALL.REL.NOINC `($__internal_5_$__cuda_sm20_rem_u64) ;  /* 0x0000001000ec7944 */ /* 0x000fea0003c00000 */
[----:B------:R-:W-:Y:S01]  /*0230*/  IMAD.MOV.U32 R16, RZ, RZ, R17 ;  /* 0x000000ffff107224 */ /* 0x000fe200078e0011 */
[----:B------:R-:W-:Y:S06]  /*0240*/  BRA `(.L_x_67) ;  /* 0x0000000000587947 */ /* 0x000fec0003800000 */
.L_x_66:
        /* <DEDUP_REMOVED lines=22> */
.L_x_67:
[----:B------:R-:W-:Y:S05]  /*03b0*/  BSYNC.RECONVERGENT B0 ;  /* 0x0000000000007941 */ /* 0x000fea0003800200 */
.L_x_65:
[----:B------:R-:W0:Y:S01]  /*03c0*/  LDC R5, c[0x0][0x3c4] ;  /* 0x0000f100ff057b82 */ /* 0x000e220000000800 */
[----:B------:R-:W1:Y:S01]  /*03d0*/  LDCU UR4, c[0x0][0x3c4] ;  /* 0x00007880ff0477ac */ /* 0x000e620008000800 */
[----:B------:R-:W-:Y:S01]  /*03e0*/  MOV R7, R2 ;  /* 0x0000000200077202 */ /* 0x000fe20000000f00 */
[----:B------:R-:W-:Y:S01]  /*03f0*/  IMAD.MOV.U32 R8, RZ, RZ, R3 ;  /* 0x000000ffff087224 */ /* 0x000fe200078e0003 */
[----:B------:R-:W-:Y:S01]  /*0400*/  MOV R4, 0x440 ;  /* 0x0000044000047802 */ /* 0x000fe20000000f00 */
[----:B-1----:R-:W-:Y:S01]  /*0410*/  IMAD.U32 R6, RZ, RZ, UR4 ;  /* 0x00000004ff067e24 */ /* 0x002fe2000f8e00ff */
[----:B0-----:R-:W-:-:S07]  /*0420*/  SHF.R.S32.HI R5, RZ, 0x1f, R5 ;  /* 0x0000001fff057819 */ /* 0x001fce0000011405 */
[----:B------:R-:W-:Y:S05]  /*0430*/  CALL.REL.NOINC `($__internal_5_$__cuda_sm20_rem_u64) ;  /* 0x0000001000687944 */ /* 0x000fea0003c00000 */
[----:B------:R-:W-:Y:S01]  /*0440*/  LOP3.LUT R4, R3, R5, RZ, 0xfc, !PT ;  /* 0x0000000503047212 */ /* 0x000fe200078efcff */
[----:B------:R-:W-:Y:S03]  /*0450*/  BSSY.RECONVERGENT B0, `(.L_x_68) ;  /* 0x000001c000007945 */ /* 0x000fe60003800200 */
[----:B------:R-:W-:-:S13]  /*0460*/  ISETP.NE.U32.AND P0, PT, R4, RZ, PT ;  /* 0x000000ff0400720c */ /* 0x000fda0003f05070 */
[----:B------:R-:W-:Y:S05]  /*0470*/  @!P0 BRA `(.L_x_69) ;  /* 0x0000000000188947 */ /* 0x000fea0003800000 */
[----:B------:R-:W0:Y:S01]  /*0480*/  LDCU UR4, c[0x0][0x3c4] ;  /* 0x00007880ff0477ac */ /* 0x000e220008000800 */
[----:B------:R-:W-:Y:S01]  /*0490*/  MOV R4, 0x4c0 ;  /* 0x000004c000047802 */ /* 0x000fe20000000f00 */
[----:B0-----:R-:W-:-:S07]  /*04a0*/  IMAD.U32 R6, RZ, RZ, UR4 ;  /* 0x00000004ff067e24 */ /* 0x001fce000f8e00ff */
[----:B------:R-:W-:Y:S05]  /*04b0*/  CALL.REL.NOINC `($__internal_4_$__cuda_sm20_div_u64) ;  /* 0x0000000c00387944 */ /* 0x000fea0003c00000 */
[----:B------:R-:W-:Y:S01]  /*04c0*/  MOV R5, R2 ;  /* 0x0000000200057202 */ /* 0x000fe20000000f00 */
[----:B------:R-:W-:Y:S06]  /*04d0*/  BRA `(.L_x_70) ;  /* 0x00000000004c7947 */ /* 0x000fec0003800000 */
.L_x_69:
[----:B------:R-:W0:Y:S02]  /*04e0*/  LDCU UR4, c[0x0][0x3c4] ;  /* 0x00007880ff0477ac */ /* 0x000e240008000800 */
[----:B0-----:R-:W0:Y:S01]  /*04f0*/  I2F.U32.RP R3, UR4 ;  /* 0x0000000400037d06 */ /* 0x001e220008209000 */
[----:B------:R-:W-:-:S07]  /*0500*/  ISETP.NE.U32.AND P2, PT, RZ, UR4, PT ;  /* 0x00000004ff007c0c */ /* 0x000fce000bf45070 */
[----:B0-----:R-:W0:Y:S02]  /*0510*/  MUFU.RCP R3, R3 ;  /* 0x0000000300037308 */ /* 0x001e240000001000 */
[----:B0-----:R-:W-:-:S06]  /*0520*/  VIADD R4, R3, 0xffffffe ;  /* 0x0ffffffe03047836 */ /* 0x001fcc0000000000 */
[----:B------:R0:W1:Y:S02]  /*0530*/  F2I.FTZ.U32.TRUNC.NTZ R5, R4 ;  /* 0x0000000400057305 */ /* 0x000064000021f000 */
[----:B0-----:R-:W-:Y:S02]  /*0540*/  IMAD.MOV.U32 R4, RZ, RZ, RZ ;  /* 0x000000ffff047224 */ /* 0x001fe400078e00ff */
[----:B-1----:R-:W-:-:S04]  /*0550*/  IMAD.MOV R7, RZ, RZ, -R5 ;  /* 0x000000ffff077224 */ /* 0x002fc800078e0a05 */
[----:B------:R-:W-:-:S04]  /*0560*/  IMAD R7, R7, UR4, RZ ;  /* 0x0000000407077c24 */ /* 0x000fc8000f8e02ff */
[----:B------:R-:W-:-:S06]  /*0570*/  IMAD.HI.U32 R5, R5, R7, R4 ;  /* 0x0000000705057227 */ /* 0x000fcc00078e0004 */
[----:B------:R-:W-:-:S05]  /*0580*/  IMAD.HI.U32 R5, R5, R2, RZ ;  /* 0x0000000205057227 */ /* 0x000fca00078e00ff */
[----:B------:R-:W-:-:S05]  /*0590*/  IADD3 R7, PT, PT, -R5, RZ, RZ ;  /* 0x000000ff05077210 */ /* 0x000fca0007ffe1ff */
[----:B------:R-:W-:-:S05]  /*05a0*/  IMAD R2, R7, UR4, R2 ;  /* 0x0000000407027c24 */ /* 0x000fca000f8e0202 */
[----:B------:R-:W-:-:S13]  /*05b0*/  ISETP.GE.U32.AND P0, PT, R2, UR4, PT ;  /* 0x0000000402007c0c */ /* 0x000fda000bf06070 */
[----:B------:R-:W-:Y:S02]  /*05c0*/  @P0 VIADD R2, R2, -UR4 ;  /* 0x8000000402020c36 */ /* 0x000fe40008000000 */
[----:B------:R-:W-:-:S03]  /*05d0*/  @P0 VIADD R5, R5, 0x1 ;  /* 0x0000000105050836 */ /* 0x000fc60000000000 */
[----:B------:R-:W-:-:S13]  /*05e0*/  ISETP.GE.U32.AND P1, PT, R2, UR4, PT ;  /* 0x0000000402007c0c */ /* 0x000fda000bf26070 */
[----:B------:R-:W-:Y:S01]  /*05f0*/  @P1 VIADD R5, R5, 0x1 ;  /* 0x0000000105051836 */ /* 0x000fe20000000000 */
[----:B------:R-:W-:-:S07]  /*0600*/  @!P2 LOP3.LUT R5, RZ, UR4, RZ, 0x33, !PT ;  /* 0x00000004ff05ac12 */ /* 0x000fce000f8e33ff */
.L_x_70:
[----:B------:R-:W-:Y:S05]  /*0610*/  BSYNC.RECONVERGENT B0 ;  /* 0x0000000000007941 */ /* 0x000fea0003800200 */
.L_x_68:
[----:B------:R-:W0:Y:S01]  /*0620*/  LDCU.64 UR10, c[0x0][0x3a0] ;  /* 0x00007400ff0a77ac */ /* 0x000e220008000a00 */
[----:B------:R-:W1:Y:S01]  /*0630*/  LDCU UR5, c[0x0][0x3c4] ;  /* 0x00007880ff0577ac */ /* 0x000e620008000800 */
[----:B------:R-:W2:Y:S01]  /*0640*/  LDCU UR6, c[0x0][0x3c8] ;  /* 0x00007900ff0677ac */ /* 0x000ea20008000800 */
[----:B------:R-:W3:Y:S01]  /*0650*/  LDCU.64 UR12, c[0x0][0x3d0] ;  /* 0x00007a00ff0c77ac */ /* 0x000ee20008000a00 */
[----:B0-----:R-:W-:Y:S02]  /*0660*/  UIMAD UR4, UR11, UR10, URZ ;  /* 0x0000000a0b0472a4 */ /* 0x001fe4000f8e02ff */
[----:B------:R-:W-:Y:S02]  /*0670*/  UISETP.GE.AND UP0, UPT, UR10, 0x1, UPT ;  /* 0x000000010a00788c */ /* 0x000fe4000bf06270 */
[----:B-1----:R-:W-:-:S06]  /*0680*/  UIMAD UR4, UR4, UR5, URZ ;  /* 0x00000005040472a4 */ /* 0x002fcc000f8e02ff */
[----:B------:R-:W-:-:S04]  /*0690*/  IMAD R2, R5, UR4, R17 ;  /* 0x0000000405027c24 */ /* 0x000fc8000f8e0211 */
[----:B--2---:R-:W-:Y:S01]  /*06a0*/  IMAD R3, R2, UR6, RZ ;  /* 0x0000000602037c24 */ /* 0x004fe2000f8e02ff */
[----:B------:R-:W-:-:S04]  /*06b0*/  SHF.R.S32.HI R2, RZ, 0x1f, R16 ;  /* 0x0000001fff027819 */ /* 0x000fc80000011410 */
[----:B------:R-:W-:-:S04]  /*06c0*/  IADD3 R7, P0, PT, R3, R16, RZ ;  /* 0x0000001003077210 */ /* 0x000fc80007f1e0ff */
[----:B---3--:R-:W-:Y:S02]  /*06d0*/  LEA R6, P1, R7, UR12, 0x2 ;  /* 0x0000000c07067c11 */ /* 0x008fe4000f8210ff */
[----:B------:R-:W-:-:S04]  /*06e0*/  LEA.HI.X.SX32 R2, R3, R2, 0x1, P0 ;  /* 0x0000000203027211 */ /* 0x000fc800000f0eff */
[----:B------:R-:W-:Y:S01]  /*06f0*/  LEA.HI.X R7, R7, UR13, R2, 0x2, P1 ;  /* 0x0000000d07077c11 */ /* 0x000fe200088f1402 */
[----:B------:R-:W-:Y:S06]  /*0700*/  BRA.U !UP0, `(.L_x_71) ;  /* 0x0000000908787547 */ /* 0x000fec000b800000 */
[----:B------:R-:W0:Y:S01]  /*0710*/  LDC R4, c[0x0][0x3c0] ;  /* 0x0000f000ff047b82 */ /* 0x000e220000000800 */
[----:B------:R-:W1:Y:S01]  /*0720*/  LDCU.64 UR10, c[0x0][0x3b0] ;  /* 0x00007600ff0a77ac */ /* 0x000e620008000a00 */
[----:B------:R-:W-:Y:S01]  /*0730*/  IMAD.MOV.U32 R24, RZ, RZ, RZ ;  /* 0x000000ffff187224 */ /* 0x000fe200078e00ff */
[----:B------:R-:W-:-:S05]  /*0740*/  UIMAD UR4, UR4, UR6, URZ ;  /* 0x00000006040472a4 */ /* 0x000fca000f8e02ff */
[----:B------:R-:W2:Y:S01]  /*0750*/  LDC.64 R22, c[0x0][0x398] ;  /* 0x0000e600ff167b82 */ /* 0x000ea20000000a00 */
[----:B0-----:R-:W-:-:S04]  /*0760*/  IABS R11, R4 ;  /* 0x00000004000b7213 */ /* 0x001fc80000000000 */
[----:B------:R-:W0:Y:S08]  /*0770*/  I2F.RP R8, R11 ;  /* 0x0000000b00087306 */ /* 0x000e300000209400 */
[----:B0-----:R-:W0:Y:S02]  /*0780*/  MUFU.RCP R8, R8 ;  /* 0x0000000800087308 */ /* 0x001e240000001000 */
[----:B0-----:R-:W-:-:S06]  /*0790*/  IADD3 R2, PT, PT, R8, 0xffffffe, RZ ;  /* 0x0ffffffe08027810 */ /* 0x001fcc0007ffe0ff */
[----:B------:R0:W3:Y:S02]  /*07a0*/  F2I.FTZ.U32.TRUNC.NTZ R3, R2 ;  /* 0x0000000200037305 */ /* 0x0000e4000021f000 */
[----:B0-----:R-:W-:Y:S02]  /*07b0*/  IMAD.MOV.U32 R2, RZ, RZ, RZ ;  /* 0x000000ffff027224 */ /* 0x001fe400078e00ff */
[----:B---3--:R-:W-:-:S04]  /*07c0*/  IMAD.MOV R10, RZ, RZ, -R3 ;  /* 0x000000ffff0a7224 */ /* 0x008fc800078e0a03 */
[----:B------:R-:W-:Y:S01]  /*07d0*/  IMAD R9, R10, R11, RZ ;  /* 0x0000000b0a097224 */ /* 0x000fe200078e02ff */
[----:B------:R-:W-:-:S03]  /*07e0*/  IABS R10, R5 ;  /* 0x00000005000a7213 */ /* 0x000fc60000000000 */
[----:B------:R-:W-:-:S06]  /*07f0*/  IMAD.HI.U32 R3, R3, R9, R2 ;  /* 0x0000000903037227 */ /* 0x000fcc00078e0002 */
[----:B------:R-:W-:Y:S02]  /*0800*/  IMAD.HI.U32 R9, R3, R10, RZ ;  /* 0x0000000a03097227 */ /* 0x000fe400078e00ff */
[----:B------:R-:W1:Y:S03]  /*0810*/  LDC.64 R2, c[0x0][0x3a8] ;  /* 0x0000ea00ff027b82 */ /* 0x000e660000000a00 */
[----:B------:R-:W-:-:S05]  /*0820*/  IADD3 R8, PT, PT, -R9, RZ, RZ ;  /* 0x000000ff09087210 */ /* 0x000fca0007ffe1ff */
[----:B------:R-:W-:-:S05]  /*0830*/  IMAD R8, R11, R8, R10 ;  /* 0x000000080b087224 */ /* 0x000fca00078e020a */
[----:B------:R-:W-:Y:S01]  /*0840*/  ISETP.GT.U32.AND P1, PT, R11, R8, PT ;  /* 0x000000080b00720c */ /* 0x000fe20003f24070 */
[----:B-1----:R-:W-:-:S12]  /*0850*/  IMAD R19, R17, UR10, -R2 ;  /* 0x0000000a11137c24 */ /* 0x002fd8000f8e0a02 */
[----:B------:R-:W-:Y:S02]  /*0860*/  @!P1 IMAD.IADD R8, R8, 0x1, -R11 ;  /* 0x0000000108089824 */ /* 0x000fe400078e0a0b */
[----:B------:R-:W-:Y:S01]  /*0870*/  @!P1 VIADD R9, R9, 0x1 ;  /* 0x0000000109099836 */ /* 0x000fe20000000000 */
[----:B------:R-:W-:Y:S01]  /*0880*/  ISETP.NE.AND P1, PT, R4, RZ, PT ;  /* 0x000000ff0400720c */ /* 0x000fe20003f25270 */
[C---:B--2---:R-:W-:Y:S01]  /*0890*/  IMAD R2, R5.reuse, R22, R19 ;  /* 0x0000001605027224 */ /* 0x044fe200078e0213 */
[----:B------:R-:W-:Y:S01]  /*08a0*/  ISETP.GE.U32.AND P0, PT, R8, R11, PT ;  /* 0x0000000b0800720c */ /* 0x000fe20003f06070 */
[----:B------:R-:W-:Y:S01]  /*08b0*/  IMAD R18, R16, UR11, -R3 ;  /* 0x0000000b10127c24 */ /* 0x000fe2000f8e0a03 */
[----:B------:R-:W-:Y:S01]  /*08c0*/  LOP3.LUT R8, R5, R4, RZ, 0x3c, !PT ;  /* 0x0000000405087212 */ /* 0x000fe200078e3cff */
[----:B------:R-:W-:Y:S01]  /*08d0*/  IMAD R21, R2, R23, RZ ;  /* 0x0000001702157224 */ /* 0x000fe200078e02ff */
[----:B------:R-:W-:Y:S02]  /*08e0*/  IADD3 R22, PT, PT, -R19, -0x1, R22 ;  /* 0xffffffff13167810 */ /* 0x000fe40007ffe116 */
[----:B------:R-:W-:-:S02]  /*08f0*/  ISETP.GE.AND P2, PT, R8, RZ, PT ;  /* 0x000000ff0800720c */ /* 0x000fc40003f46270 */
[----:B------:R-:W-:Y:S02]  /*0900*/  SHF.R.S32.HI R2, RZ, 0x1f, R18 ;  /* 0x0000001fff027819 */ /* 0x000fe40000011412 */
[----:B------:R-:W-:-:S03]  /*0910*/  IADD3 R23, PT, PT, -R18, -0x1, R23 ;  /* 0xffffffff12177810 */ /* 0x000fc60007ffe117 */
[----:B------:R-:W-:Y:S02]  /*0920*/  @P0 IADD3 R9, PT, PT, R9, 0x1, RZ ;  /* 0x0000000109090810 */ /* 0x000fe40007ffe0ff */
[----:B------:R-:W-:-:S04]  /*0930*/  IADD3 R20, P0, PT, R18, R21, RZ ;  /* 0x0000001512147210 */ /* 0x000fc80007f1e0ff */
[----:B------:R-:W-:Y:S01]  /*0940*/  @!P2 IMAD.MOV R9, RZ, RZ, -R9 ;  /* 0x000000ffff09a224 */ /* 0x000fe200078e0a09 */
[----:B------:R-:W-:Y:S02]  /*0950*/  @!P1 LOP3.LUT R9, RZ, R4, RZ, 0x33, !PT ;  /* 0x00000004ff099212 */ /* 0x000fe400078e33ff */
[----:B------:R-:W-:-:S03]  /*0960*/  LEA.HI.X.SX32 R21, R21, R2, 0x1, P0 ;  /* 0x0000000215157211 */ /* 0x000fc600000f0eff */
[----:B------:R-:W-:-:S05]  /*0970*/  IMAD R25, R9, UR4, RZ ;  /* 0x0000000409197c24 */ /* 0x000fca000f8e02ff */
[----:B------:R-:W-:-:S07]  /*0980*/  SHF.L.U32 R25, R25, 0x1, RZ ;  /* 0x0000000119197819 */ /* 0x000fce00000006ff */
.L_x_76:
[----:B0-----:R-:W0:Y:S02]  /*0990*/  LDCU UR4, c[0x0][0x3a4] ;  /* 0x00007480ff0477ac */ /* 0x001e240008000800 */
[----:B0-----:R-:W-:-:S09]  /*09a0*/  UISETP.GE.AND UP0, UPT, UR4, 0x1, UPT ;  /* 0x000000010400788c */ /* 0x001fd2000bf06270 */
[----:B------:R-:W-:Y:S05]  /*09b0*/  BRA.U !UP0, `(.L_x_72) ;  /* 0x0000000508bc7547 */ /* 0x000fea000b800000 */
[----:B------:R-:W0:Y:S01]  /*09c0*/  LDCU UR4, c[0x0][0x3b8] ;  /* 0x00007700ff0477ac */ /* 0x000e220008000800 */
[----:B------:R-:W1:Y:S01]  /*09d0*/  LDC R29, c[0x0][0x3c4] ;  /* 0x0000f100ff1d7b82 */ /* 0x000e620000000800 */
[----:B------:R-:W-:Y:S01]  /*09e0*/  IMAD.MOV.U32 R27, RZ, RZ, RZ ;  /* 0x000000ffff1b7224 */ /* 0x000fe200078e00ff */
[----:B------:R-:W1:Y:S01]  /*09f0*/  LDCU UR5, c[0x0][0x3c8] ;  /* 0x00007900ff0577ac */ /* 0x000e620008000800 */
[----:B0-----:R-:W-:-:S04]  /*0a00*/  IMAD R26, R24, UR4, RZ ;  /* 0x00000004181a7c24 */ /* 0x001fc8000f8e02ff */
[----:B------:R-:W-:Y:S01]  /*0a10*/  IMAD.IADD R28, R19, 0x1, R26 ;  /* 0x00000001131c7824 */ /* 0x000fe200078e021a */
[----:B------:R-:W-:Y:S01]  /*0a20*/  I2FP.F32.S32 R26, R26 ;  /* 0x0000001a001a7245 */ /* 0x000fe20000201400 */
[----:B-1----:R-:W-:-:S03]  /*0a30*/  IMAD R29, R29, UR5, RZ ;  /* 0x000000051d1d7c24 */ /* 0x002fc6000f8e02ff */
[----:B------:R-:W-:-:S07]  /*0a40*/  I2FP.F32.S32 R28, R28 ;  /* 0x0000001c001c7245 */ /* 0x000fce0000201400 */
.L_x_75:
[----:B0-----:R-:W0:Y:S01]  /*0a50*/  LDCU UR6, c[0x0][0x3a4] ;  /* 0x00007480ff0677ac */ /* 0x001e220008000800 */
[----:B------:R-:W-:Y:S01]  /*0a60*/  SHF.R.S32.HI R9, RZ, 0x1f, R25 ;  /* 0x0000001fff097819 */ /* 0x000fe20000011419 */
[----:B------:R-:W1:Y:S01]  /*0a70*/  LDCU UR7, c[0x0][0x3c4] ;  /* 0x00007880ff0777ac */ /* 0x000e620008000800 */
[----:B------:R-:W2:Y:S01]  /*0a80*/  LDCU UR10, c[0x0][0x3c8] ;  /* 0x00007900ff0a77ac */ /* 0x000ea20008000800 */
[----:B------:R-:W3:Y:S01]  /*0a90*/  LDCU.64 UR4, c[0x0][0x390] ;  /* 0x00007200ff0477ac */ /* 0x000ee20008000a00 */
[----:B0-----:R-:W-:-:S05]  /*0aa0*/  IMAD R2, R24, UR6, R27 ;  /* 0x0000000618027c24 */ /* 0x001fca000f8e021b */
[----:B------:R-:W-:-:S05]  /*0ab0*/  SHF.L.U32 R2, R2, 0x1, RZ ;  /* 0x0000000102027819 */ /* 0x000fca00000006ff */
[C---:B------:R-:W-:Y:S02]  /*0ac0*/  VIADD R4, R2.reuse, 0x1 ;  /* 0x0000000102047836 */ /* 0x040fe40000000000 */
[--C-:B-1----:R-:W-:Y:S02]  /*0ad0*/  IMAD R3, R2, UR7, R17.reuse ;  /* 0x0000000702037c24 */ /* 0x102fe4000f8e0211 */
[----:B------:R-:W-:Y:S02]  /*0ae0*/  IMAD R5, R4, UR7, R17 ;  /* 0x0000000704057c24 */ /* 0x000fe4000f8e0211 */
[--C-:B--2---:R-:W-:Y:S02]  /*0af0*/  IMAD R4, R3, UR10, R16.reuse ;  /* 0x0000000a03047c24 */ /* 0x104fe4000f8e0210 */
[----:B------:R-:W-:-:S03]  /*0b00*/  IMAD R2, R5, UR10, R16 ;  /* 0x0000000a05027c24 */ /* 0x000fc6000f8e0210 */
[C---:B------:R-:W-:Y:S02]  /*0b10*/  IADD3 R5, P0, PT, R25.reuse, R4, RZ ;  /* 0x0000000419057210 */ /* 0x040fe40007f1e0ff */
[----:B------:R-:W-:Y:S02]  /*0b20*/  IADD3 R3, P1, PT, R25, R2, RZ ;  /* 0x0000000219037210 */ /* 0x000fe40007f3e0ff */
[-C--:B------:R-:W-:Y:S02]  /*0b30*/  LEA.HI.X.SX32 R10, R4, R9.reuse, 0x1, P0 ;  /* 0x00000009040a7211 */ /* 0x080fe400000f0eff */
[----:B------:R-:W-:Y:S02]  /*0b40*/  LEA.HI.X.SX32 R8, R2, R9, 0x1, P1 ;  /* 0x0000000902087211 */ /* 0x000fe400008f0eff */
[----:B---3--:R-:W-:Y:S02]  /*0b50*/  LEA R2, P1, R3, UR4, 0x2 ;  /* 0x0000000403027c11 */ /* 0x008fe4000f8210ff */
[----:B------:R-:W-:Y:S01]  /*0b60*/  LEA R4, P0, R5, UR4, 0x2 ;  /* 0x0000000405047c11 */ /* 0x000fe2000f8010ff */
[----:B------:R-:W0:Y:S01]  /*0b70*/  LDCU UR4, c[0x0][0x3bc] ;  /* 0x00007780ff0477ac */ /* 0x000e220008000800 */
[----:B------:R-:W-:-:S02]  /*0b80*/  LEA.HI.X R3, R3, UR5, R8, 0x2, P1 ;  /* 0x0000000503037c11 */ /* 0x000fc400088f1408 */
[----:B------:R-:W-:-:S03]  /*0b90*/  LEA.HI.X R5, R5, UR5, R10, 0x2, P0 ;  /* 0x0000000505057c11 */ /* 0x000fc600080f140a */
[----:B------:R1:W2:Y:S04]  /*0ba0*/  LDG.E R31, desc[UR8][R2.64] ;  /* 0x00000008021f7981 */ /* 0x0002a8000c1e1900 */
[----:B------:R-:W3:Y:S01]  /*0bb0*/  LDG.E R5, desc[UR8][R4.64] ;  /* 0x0000000804057981 */ /* 0x000ee2000c1e1900 */
[----:B------:R-:W-:Y:S01]  /*0bc0*/  BSSY.RECONVERGENT B0, `(.L_x_73) ;  /* 0x0000049000007945 */ /* 0x000fe20003800200 */
[----:B-1----:R-:W-:Y:S02]  /*0bd0*/  IMAD.MOV.U32 R2, RZ, RZ, R6 ;  /* 0x000000ffff027224 */ /* 0x002fe400078e0006 */
[C---:B0-----:R-:W-:Y:S01]  /*0be0*/  IMAD R11, R27.reuse, UR4, RZ ;  /* 0x000000041b0b7c24 */ /* 0x041fe2000f8e02ff */
[----:B------:R-:W-:Y:S01]  /*0bf0*/  IADD3 R27, PT, PT, R27, 0x1, RZ ;  /* 0x000000011b1b7810 */ /* 0x000fe20007ffe0ff */
[----:B------:R-:W-:-:S02]  /*0c00*/  IMAD.MOV.U32 R3, RZ, RZ, R7 ;  /* 0x000000ffff037224 */ /* 0x000fc400078e0007 */
[----:B------:R-:W-:Y:S01]  /*0c10*/  IMAD.IADD R8, R18, 0x1, R11 ;  /* 0x0000000112087824 */ /* 0x000fe200078e020b */
[----:B------:R-:W-:-:S04]  /*0c20*/  ISETP.GE.AND P1, PT, R27, UR6, PT ;  /* 0x000000061b007c0c */ /* 0x000fc8000bf26270 */
[----:B------:R-:W-:-:S05]  /*0c30*/  I2FP.F32.S32 R8, R8 ;  /* 0x0000000800087245 */ /* 0x000fca0000201400 */
[----:B--2---:R-:W-:Y:S01]  /*0c40*/  FADD R8, R8, R31 ;  /* 0x0000001f08087221 */ /* 0x004fe20000000000 */
[----:B---3--:R-:W-:-:S04]  /*0c50*/  FADD R9, R28, R5 ;  /* 0x000000051c097221 */ /* 0x008fc80000000000 */
[----:B------:R-:W-:-:S04]  /*0c60*/  FSETP.GE.AND P0, PT, R8, RZ, PT ;  /* 0x000000ff0800720b */ /* 0x000fc80003f06000 */
[----:B------:R-:W-:-:S04]  /*0c70*/  FSETP.GE.AND P0, PT, R9, RZ, P0 ;  /* 0x000000ff0900720b */ /* 0x000fc80000706000 */
[----:B------:R-:W-:Y:S01]  /*0c80*/  FSETP.LT.AND P0, PT, R9, R12, P0 ;  /* 0x0000000c0900720b */ /* 0x000fe20000701000 */
[----:B------:R-:W-:-:S03]  /*0c90*/  HFMA2 R9, -RZ, RZ, 0, 0 ;  /* 0x00000000ff097431 */ /* 0x000fc600000001ff */
[----:B------:R-:W-:-:S13]  /*0ca0*/  FSETP.LT.AND P0, PT, R8, R13, P0 ;  /* 0x0000000d0800720b */ /* 0x000fda0000701000 */
[----:B------:R-:W-:Y:S05]  /*0cb0*/  @!P0 BRA `(.L_x_74) ;  /* 0x0000000000e48947 */ /* 0x000fea0003800000 */
[----:B------:R-:W-:Y:S01]  /*0cc0*/  I2FP.F32.S32 R30, R11 ;  /* 0x0000000b001e7245 */ /* 0x000fe20000201400 */
[----:B------:R-:W-:Y:S01]  /*0cd0*/  FADD R33, R26, R5 ;  /* 0x000000051a217221 */ /* 0x000fe20000000000 */
[----:B------:R-:W0:Y:S03]  /*0ce0*/  LDCU UR6, c[0x0][0x39c] ;  /* 0x00007380ff0677ac */ /* 0x000e260008000800 */
[----:B------:R-:W-:Y:S01]  /*0cf0*/  FADD R30, R31, R30 ;  /* 0x0000001e1f1e7221 */ /* 0x000fe20000000000 */
[----:B------:R-:W1:Y:S01]  /*0d00*/  F2I.FLOOR.NTZ R5, R33 ;  /* 0x0000002100057305 */ /* 0x000e620000207100 */
[----:B------:R-:W2:Y:S07]  /*0d10*/  LDCU.64 UR4, c[0x0][0x388] ;  /* 0x00007100ff0477ac */ /* 0x000eae0008000a00 */
[----:B------:R-:W3:Y:S01]  /*0d20*/  F2I.FLOOR.NTZ R4, R30 ;  /* 0x0000001e00047305 */ /* 0x000ee20000207100 */
[----:B-1----:R-:W-:-:S02]  /*0d30*/  VIMNMX R32, PT, PT, R22, R5, PT ;  /* 0x0000000516207248 */ /* 0x002fc40003fe0100 */
[C---:B------:R-:W-:Y:S01]  /*0d40*/  ISETP.GE.AND P2, PT, R5.reuse, R22, PT ;  /* 0x000000160500720c */ /* 0x040fe20003f46270 */
[----:B------:R-:W-:Y:S01]  /*0d50*/  VIADD R5, R5, 0x1 ;  /* 0x0000000105057836 */ /* 0x000fe20000000000 */
[----:B---3--:R-:W-:Y:S02]  /*0d60*/  VIMNMX R31, PT, PT, R23, R4, PT ;  /* 0x00000004171f7248 */ /* 0x008fe40003fe0100 */
[C---:B------:R-:W-:Y:S01]  /*0d70*/  ISETP.GE.AND P0, PT, R4.reuse, R23, PT ;  /* 0x000000170400720c */ /* 0x040fe20003f06270 */
[----:B------:R-:W-:Y:S01]  /*0d80*/  VIADD R4, R4, 0x1 ;  /* 0x0000000104047836 */ /* 0x000fe20000000000 */
[----:B------:R-:W-:Y:S01]  /*0d90*/  SEL R34, R5, R22, !P2 ;  /* 0x0000001605227207 */ /* 0x000fe20005000000 */
[----:B0-----:R-:W-:-:S03]  /*0da0*/  IMAD R6, R32, UR6, R31 ;  /* 0x0000000620067c24 */ /* 0x001fc6000f8e021f */
[----:B------:R-:W-:Y:S02]  /*0db0*/  SEL R7, R4, R23, !P0 ;  /* 0x0000001704077207 */ /* 0x000fe40004000000 */
[----:B------:R-:W-:-:S03]  /*0dc0*/  IADD3 R10, P3, PT, R6, R20, RZ ;  /* 0x00000014060a7210 */ /* 0x000fc60007f7e0ff */
[----:B------:R-:W-:Y:S01]  /*0dd0*/  IMAD R9, R32, UR6, R7 ;  /* 0x0000000620097c24 */ /* 0x000fe2000f8e0207 */
[-C--:B------:R-:W-:Y:S02]  /*0de0*/  LEA.HI.X.SX32 R11, R6, R21.reuse, 0x1, P3 ;  /* 0x00000015060b7211 */ /* 0x080fe400018f0eff */
[C---:B--2---:R-:W-:Y:S02]  /*0df0*/  LEA R4, P3, R10.reuse, UR4, 0x2 ;  /* 0x000000040a047c11 */ /* 0x044fe4000f8610ff */
[C---:B------:R-:W-:Y:S02]  /*0e00*/  IADD3 R8, P4, PT, R9.reuse, R20, RZ ;  /* 0x0000001409087210 */ /* 0x040fe40007f9e0ff */
[----:B------:R-:W-:Y:S01]  /*0e10*/  LEA.HI.X R5, R10, UR5, R11, 0x2, P3 ;  /* 0x000000050a057c11 */ /* 0x000fe200098f140b */
[C---:B------:R-:W-:Y:S01]  /*0e20*/  IMAD R10, R34.reuse, UR6, R7 ;  /* 0x00000006220a7c24 */ /* 0x040fe2000f8e0207 */
[----:B------:R-:W-:Y:S01]  /*0e30*/  LEA.HI.X.SX32 R9, R9, R21, 0x1, P4 ;  /* 0x0000001509097211 */ /* 0x000fe200020f0eff */
[----:B------:R-:W-:Y:S01]  /*0e40*/  IMAD R34, R34, UR6, R31 ;  /* 0x0000000622227c24 */ /* 0x000fe2000f8e021f */
[C---:B------:R-:W-:Y:S01]  /*0e50*/  LEA R6, P3, R8.reuse, UR4, 0x2 ;  /* 0x0000000408067c11 */ /* 0x040fe2000f8610ff */
[----:B------:R0:W2:Y:S03]  /*0e60*/  LDG.E R4, desc[UR8][R4.64] ;  /* 0x0000000804047981 */ /* 0x0000a6000c1e1900 */
[----:B------:R-:W-:-:S02]  /*0e70*/  LEA.HI.X R7, R8, UR5, R9, 0x2, P3 ;  /* 0x0000000508077c11 */ /* 0x000fc400098f1409 */
[-C--:B------:R-:W-:Y:S02]  /*0e80*/  IADD3 R9, P3, PT, R34, R20.reuse, RZ ;  /* 0x0000001422097210 */ /* 0x080fe40007f7e0ff */
[----:B------:R-:W-:Y:S01]  /*0e90*/  IADD3 R11, P4, PT, R10, R20, RZ ;  /* 0x000000140a0b7210 */ /* 0x000fe20007f9e0ff */
[----:B------:R1:W3:Y:S01]  /*0ea0*/  LDG.E R6, desc[UR8][R6.64] ;  /* 0x0000000806067981 */ /* 0x0002e2000c1e1900 */
[----:B------:R-:W-:Y:S02]  /*0eb0*/  LEA.HI.X.SX32 R34, R34, R21, 0x1, P3 ;  /* 0x0000001522227211 */ /* 0x000fe400018f0eff */
[----:B------:R-:W-:-:S04]  /*0ec0*/  LEA R8, P3, R9, UR4, 0x2 ;  /* 0x0000000409087c11 */ /* 0x000fc8000f8610ff */
[----:B------:R-:W-:Y:S02]  /*0ed0*/  LEA.HI.X R9, R9, UR5, R34, 0x2, P3 ;  /* 0x0000000509097c11 */ /* 0x000fe400098f1422 */
[----:B------:R-:W-:Y:S02]  /*0ee0*/  LEA.HI.X.SX32 R34, R10, R21, 0x1, P4 ;  /* 0x000000150a227211 */ /* 0x000fe400020f0eff */
[C---:B------:R-:W-:Y:S01]  /*0ef0*/  LEA R10, P3, R11.reuse, UR4, 0x2 ;  /* 0x000000040b0a7c11 */ /* 0x040fe2000f8610ff */
[----:B------:R4:W5:Y:S03]  /*0f00*/  LDG.E R8, desc[UR8][R8.64] ;  /* 0x0000000808087981 */ /* 0x000966000c1e1900 */
[----:B------:R-:W-:-:S05]  /*0f10*/  LEA.HI.X R11, R11, UR5, R34, 0x2, P3 ;  /* 0x000000050b0b7c11 */ /* 0x000fca00098f1422 */
[----:B------:R-:W5:Y:S01]  /*0f20*/  LDG.E R10, desc[UR8][R10.64] ;  /* 0x000000080a0a7981 */ /* 0x000f62000c1e1900 */
[----:B------:R-:W-:Y:S02]  /*0f30*/  I2FP.F32.S32 R34, R22 ;  /* 0x0000001600227245 */ /* 0x000fe40000201400 */
[----:B0-----:R-:W-:Y:S02]  /*0f40*/  I2FP.F32.S32 R5, R23 ;  /* 0x0000001700057245 */ /* 0x001fe40000201400 */
[----:B------:R-:W-:Y:S02]  /*0f50*/  FSEL R33, R33, R34, !P2 ;  /* 0x0000002221217208 */ /* 0x000fe40005000000 */
[----:B------:R-:W-:Y:S02]  /*0f60*/  FSEL R30, R30, R5, !P0 ;  /* 0x000000051e1e7208 */ /* 0x000fe40004000000 */
[----:B------:R-:W-:Y:S02]  /*0f70*/  I2FP.F32.S32 R32, R32 ;  /* 0x0000002000207245 */ /* 0x000fe40000201400 */
[----:B------:R-:W-:-:S03]  /*0f80*/  I2FP.F32.S32 R31, R31 ;  /* 0x0000001f001f7245 */ /* 0x000fc60000201400 */
[----:B------:R-:W-:Y:S02]  /*0f90*/  FADD R32, R33, -R32 ;  /* 0x8000002021207221 */ /* 0x000fe40000000000 */
[----:B------:R-:W-:Y:S02]  /*0fa0*/  FADD R31, R30, -R31 ;  /* 0x8000001f1e1f7221 */ /* 0x000fe40000000000 */
[----:B------:R-:W-:Y:S02]  /*0fb0*/  FADD R30, -R32, 1 ;  /* 0x3f800000201e7421 */ /* 0x000fe40000000100 */
[----:B------:R-:W-:-:S04]  /*0fc0*/  FADD R5, -R31, 1 ;  /* 0x3f8000001f057421 */ /* 0x000fc80000000100 */
[-C--:B-1----:R-:W-:Y:S01]  /*0fd0*/  FMUL R7, R30, R5.reuse ;  /* 0x000000051e077220 */ /* 0x082fe20000400000 */
[C---:B------:R-:W-:Y:S01]  /*0fe0*/  FMUL R5, R32.reuse, R5 ;  /* 0x0000000520057220 */ /* 0x040fe20000400000 */
[----:B----4-:R-:W-:Y:S02]  /*0ff0*/  FMUL R9, R32, R31 ;  /* 0x0000001f20097220 */ /* 0x010fe40000400000 */
[----:B--2---:R-:W-:Y:S01]  /*1000*/  FMUL R4, R7, R4 ;  /* 0x0000000407047220 */ /* 0x004fe20000400000 */
[----:B------:R-:W-:-:S04]  /*1010*/  FMUL R7, R31, R30 ;  /* 0x0000001e1f077220 */ /* 0x000fc80000400000 */
[----:B---3--:R-:W-:-:S04]  /*1020*/  FFMA R4, R7, R6, R4 ;  /* 0x0000000607047223 */ /* 0x008fc80000000004 */
[----:B-----5:R-:W-:-:S04]  /*1030*/  FFMA R4, R5, R8, R4 ;  /* 0x0000000805047223 */ /* 0x020fc80000000004 */
[----:B------:R-:W-:-:S07]  /*1040*/  FFMA R9, R9, R10, R4 ;  /* 0x0000000a09097223 */ /* 0x000fce0000000004 */
.L_x_74:
[----:B------:R-:W-:Y:S05]  /*1050*/  BSYNC.RECONVERGENT B0 ;  /* 0x0000000000007941 */ /* 0x000fea0003800200 */
.L_x_73:
[----:B------:R0:W-:Y:S01]  /*1060*/  STG.E desc[UR8][R2.64], R9 ;  /* 0x0000000902007986 */ /* 0x0001e2000c101908 */
[----:B------:R-:W-:-:S04]  /*1070*/  IMAD.WIDE R4, R29, 0x4, R2 ;  /* 0x000000041d047825 */ /* 0x000fc800078e0202 */
[----:B------:R-:W-:Y:S01]  /*1080*/  IMAD.MOV.U32 R7, RZ, RZ, R5 ;  /* 0x000000ffff077224 */ /* 0x000fe200078e0005 */
[----:B------:R-:W-:Y:S01]  /*1090*/  MOV R6, R4 ;  /* 0x0000000400067202 */ /* 0x000fe20000000f00 */
[----:B------:R-:W-:Y:S06]  /*10a0*/  @!P1 BRA `(.L_x_75) ;  /* 0xfffffff800689947 */ /* 0x000fec000383ffff */
.L_x_72:
[----:B------:R-:W1:Y:S01]  /*10b0*/  LDCU UR4, c[0x0][0x3a0] ;  /* 0x00007400ff0477ac */ /* 0x000e620008000800 */
[----:B------:R-:W-:-:S05]  /*10c0*/  VIADD R24, R24, 0x1 ;  /* 0x0000000118187836 */ /* 0x000fca0000000000 */
[----:B-1----:R-:W-:-:S13]  /*10d0*/  ISETP.GE.AND P0, PT, R24, UR4, PT ;  /* 0x0000000418007c0c */ /* 0x002fda000bf06270 */
[----:B------:R-:W-:Y:S05]  /*10e0*/  @!P0 BRA `(.L_x_76) ;  /* 0xfffffff800288947 */ /* 0x000fea000383ffff */
.L_x_71:
[----:B------:R-:W0:Y:S01]  /*10f0*/  LDCU UR5, c[0x0][0x370] ;  /* 0x00006e00ff0577ac */ /* 0x000e220008000800 */
[----:B------:R-:W1:Y:S01]  /*1100*/  LDCU UR4, c[0x0][0x380] ;  /* 0x00007000ff0477ac */ /* 0x000e620008000800 */
[----:B------:R-:W2:Y:S01]  /*1110*/  LDCU UR6, c[0x0][0x380] ;  /* 0x00007000ff0677ac */ /* 0x000ea20008000800 */
[----:B0-----:R-:W-:Y:S01]  /*1120*/  IMAD R3, R0, UR5, RZ ;  /* 0x0000000500037c24 */ /* 0x001fe2000f8e02ff */
[----:B-1----:R-:W-:-:S04]  /*1130*/  USHF.R.S32.HI UR4, URZ, 0x1f, UR4 ;  /* 0x0000001fff047899 */ /* 0x002fc80008011404 */
[----:B------:R-:W-:-:S04]  /*1140*/  IADD3 R14, P0, PT, R3, R14, RZ ;  /* 0x0000000e030e7210 */ /* 0x000fc80007f1e0ff */
[----:B------:R-:W-:Y:S02]  /*1150*/  IADD3.X R15, PT, PT, RZ, R15, RZ, P0, !PT ;  /* 0x0000000fff0f7210 */ /* 0x000fe400007fe4ff */
[----:B--2---:R-:W-:-:S04]  /*1160*/  ISETP.GE.U32.AND P0, PT, R14, UR6, PT ;  /* 0x000000060e007c0c */ /* 0x004fc8000bf06070 */
[----:B------:R-:W-:-:S13]  /*1170*/  ISETP.GE.U32.AND.EX P0, PT, R15, UR4, PT, P0 ;  /* 0x000000040f007c0c */ /* 0x000fda000bf06100 */
[----:B------:R-:W-:Y:S05]  /*1180*/  @!P0 BRA `(.L_x_77) ;  /* 0xffffffec00d88947 */ /* 0x000fea000383ffff */
[----:B------:R-:W-:Y:S05]  /*1190*/  EXIT ;  /* 0x000000000000794d */ /* 0x000fea0003800000 */
        .weak           $__internal_4_$__cuda_sm20_div_u64
        .type           $__internal_4_$__cuda_sm20_div_u64,@function
        .size           $__internal_4_$__cuda_sm20_div_u64,($__internal_5_$__cuda_sm20_rem_u64 - $__internal_4_$__cuda_sm20_div_u64)
$__internal_4_$__cuda_sm20_div_u64:
[----:B------:R-:W-:-:S06]  /*11a0*/  IMAD.MOV.U32 R7, RZ, RZ, R5 ;  /* 0x000000ffff077224 */ /* 0x000fcc00078e0005 */
        /* <DEDUP_REMOVED lines=8> */
[----:B------:R-:W-:-:S03]  /*1230*/  IMAD.HI.U32 R18, R10, R21, RZ ;  /* 0x000000150a127227 */ /* 0x000fc600078e00ff */
[----:B------:R-:W-:Y:S01]  /*1240*/  IADD3.X R23, PT, PT, RZ, ~R19, RZ, P0, !PT ;  /* 0x80000013ff177210 */ /* 0x000fe200007fe4ff */
[----:B------:R-:W-:-:S04]  /*1250*/  IMAD.MOV.U32 R19, RZ, RZ, R10 ;  /* 0x000000ffff137224 */ /* 0x000fc800078e000a */
[----:B------:R-:W-:-:S04]  /*1260*/  IMAD.WIDE.U32 R18, P0, R10, R23, R18 ;  /* 0x000000170a127225 */ /* 0x000fc80007800012 */
[C---:B------:R-:W-:Y:S02]  /*1270*/  IMAD R25, R11.reuse, R23, RZ ;  /* 0x000000170b197224 */ /* 0x040fe400078e02ff */
[----:B------:R-:W-:-:S04]  /*1280*/  IMAD.HI.U32 R18, P1, R11, R21, R18 ;  /* 0x000000150b127227 */ /* 0x000fc80007820012 */
[----:B------:R-:W-:Y:S01]  /*1290*/  IMAD.HI.U32 R7, R11, R23, RZ ;  /* 0x000000170b077227 */ /* 0x000fe200078e00ff */
[----:B------:R-:W-:-:S03]  /*12a0*/  IADD3 R19, P2, PT, R25, R18, RZ ;  /* 0x0000001219137210 */ /* 0x000fc60007f5e0ff */
[----:B------:R-:W-:Y:S02]  /*12b0*/  IMAD.X R7, R7, 0x1, R11, P0 ;  /* 0x0000000107077824 */ /* 0x000fe400000e060b */
[----:B------:R-:W-:-:S03]  /*12c0*/  IMAD.WIDE.U32 R10, R19, R6, RZ ;  /* 0x00000006130a7225 */ /* 0x000fc600078e00ff */
[----:B------:R-:W-:Y:S01]  /*12d0*/  IADD3.X R7, PT, PT, RZ, RZ, R7, P2, P1 ;  /* 0x000000ffff077210 */ /* 0x000fe200017e2407 */
[----:B------:R-:W-:Y:S01]  /*12e0*/  IMAD R9, R19, R5, R11 ;  /* 0x0000000513097224 */ /* 0x000fe200078e020b */
[----:B------:R-:W-:-:S03]  /*12f0*/  IADD3 R11, P0, PT, RZ, -R10, RZ ;  /* 0x8000000aff0b7210 */ /* 0x000fc60007f1e0ff */
[----:B------:R-:W-:Y:S02]  /*1300*/  IMAD R9, R7, R6, R9 ;  /* 0x0000000607097224 */ /* 0x000fe400078e0209 */
[----:B------:R-:W-:-:S03]  /*1310*/  IMAD.HI.U32 R18, R19, R11, RZ ;  /* 0x0000000b13127227 */ /* 0x000fc600078e00ff */
[----:B------:R-:W-:-:S05]  /*1320*/  IADD3.X R10, PT, PT, RZ, ~R9, RZ, P0, !PT ;  /* 0x80000009ff0a7210 */ /* 0x000fca00007fe4ff */
        /* <DEDUP_REMOVED lines=22> */
[----:B------:R-:W-:Y:S02]  /*1490*/  IADD3 R2, P2, PT, R9, 0x1, RZ ;  /* 0x0000000109027810 */ /* 0x000fe40007f5e0ff */
[----:B------:R-:W-:Y:S02]  /*14a0*/  IADD3 R3, P1, PT, -R6, R19, RZ ;  /* 0x0000001306037210 */ /* 0x000fe40007f3e1ff */
[----:B------:R-:W-:Y:S01]  /*14b0*/  ISETP.GE.U32.AND.EX P0, PT, R20, R5, PT, P0 ;  /* 0x000000051400720c */ /* 0x000fe20003f06100 */
[----:B------:R-:W-:Y:S01]  /*14c0*/  IMAD.X R10, RZ, RZ, R7, P2 ;  /* 0x000000ffff0a7224 */ /* 0x000fe200010e0607 */
[----:B------:R-:W-:Y:S02]  /*14d0*/  IADD3.X R18, PT, PT, ~R5, R20, RZ, P1, !PT ;  /* 0x0000001405127210 */ /* 0x000fe40000ffe5ff */
[----:B------:R-:W-:Y:S02]  /*14e0*/  SEL R9, R2, R9, P0 ;  /* 0x0000000902097207 */ /* 0x000fe40000000000 */
[----:B------:R-:W-:-:S02]  /*14f0*/  SEL R3, R3, R19, P0 ;  /* 0x0000001303037207 */ /* 0x000fc40000000000 */
[----:B------:R-:W-:Y:S02]  /*1500*/  SEL R18, R18, R20, P0 ;  /* 0x0000001412127207 */ /* 0x000fe40000000000 */
[----:B------:R-:W-:Y:S02]  /*1510*/  SEL R10, R10, R7, P0 ;  /* 0x000000070a0a7207 */ /* 0x000fe40000000000 */
[----:B------:R-:W-:Y:S02]  /*1520*/  IADD3 R2, P2, PT, R9, 0x1, RZ ;  /* 0x0000000109027810 */ /* 0x000fe40007f5e0ff */
[----:B------:R-:W-:Y:S02]  /*1530*/  ISETP.GE.U32.AND P0, PT, R3, R6, PT ;  /* 0x000000060300720c */ /* 0x000fe40003f06070 */
[----:B------:R-:W-:Y:S01]  /*1540*/  ISETP.NE.U32.AND P1, PT, R6, RZ, PT ;  /* 0x000000ff0600720c */ /* 0x000fe20003f25070 */
[----:B------:R-:W-:Y:S01]  /*1550*/  IMAD.X R3, RZ, RZ, R10, P2 ;  /* 0x000000ffff037224 */ /* 0x000fe200010e060a */
[----:B------:R-:W-:-:S02]  /*1560*/  ISETP.GE.U32.AND.EX P0, PT, R18, R5, PT, P0 ;  /* 0x000000051200720c */ /* 0x000fc40003f06100 */
[----:B------:R-:W-:Y:S01]  /*1570*/  ISETP.NE.AND.EX P1, PT, R5, RZ, PT, P1 ;  /* 0x000000ff0500720c */ /* 0x000fe20003f25310 */
[----:B------:R-:W-:Y:S01]  /*1580*/  HFMA2 R5, -RZ, RZ, 0, 0 ;  /* 0x00000000ff057431 */ /* 0x000fe200000001ff */
[----:B------:R-:W-:Y:S02]  /*1590*/  SEL R2, R2, R9, P0 ;  /* 0x0000000902027207 */ /* 0x000fe40000000000 */
[----:B------:R-:W-:Y:S02]  /*15a0*/  SEL R3, R3, R10, P0 ;  /* 0x0000000a03037207 */ /* 0x000fe40000000000 */
[----:B------:R-:W-:Y:S02]  /*15b0*/  SEL R2, R2, 0xffffffff, P1 ;  /* 0xffffffff02027807 */ /* 0x000fe40000800000 */
[----:B------:R-:W-:Y:S01]  /*15c0*/  SEL R3, R3, 0xffffffff, P1 ;  /* 0xffffffff03037807 */ /* 0x000fe20000800000 */
[----:B------:R-:W-:Y:S06]  /*15d0*/  RET.REL.NODEC R4 `(_ZN6caffe228deformable_im2col_gpu_kernelIfEEviPKT_S3_iiiiiiiiiiiiiPS1_) ;  /* 0xffffffe804887950 */ /* 0x000fec0003c3ffff */
        .weak           $__internal_5_$__cuda_sm20_rem_u64
        .type           $__internal_5_$__cuda_sm20_rem_u64,@function
        .size           $__internal_5_$__cuda_sm20_rem_u64,(.L_x_84 - $__internal_5_$__cuda_sm20_rem_u64)
$__internal_5_$__cuda_sm20_rem_u64:
[----:B------:R-:W-:Y:S02]  /*15e0*/  IMAD.MOV.U32 R20, RZ, RZ, R6 ;  /* 0x000000ffff147224 */ /* 0x000fe400078e0006 */
[----:B------:R-:W-:-:S04]  /*15f0*/  IMAD.MOV.U32 R21, RZ, RZ, R5 ;  /* 0x000000ffff157224 */ /* 0x000fc800078e0005 */
[----:B------:R-:W0:Y:S08]  /*1600*/  I2F.U64.RP R9, R20 ;  /* 0x0000001400097312 */ /* 0x000e300000309000 */
[----:B0-----:R-:W0:Y:S02]  /*1610*/  MUFU.RCP R9, R9 ;  /* 0x0000000900097308 */ /* 0x001e240000001000 */
[----:B0-----:R-:W-:-:S06]  /*1620*/  IADD3 R10, PT, PT, R9, 0x1ffffffe, RZ ;  /* 0x1ffffffe090a7810 */ /* 0x001fcc0007ffe0ff */
[----:B------:R-:W0:Y:S02]  /*1630*/  F2I.U64.TRUNC R10, R10 ;  /* 0x0000000a000a7311 */ /* 0x000e24000020d800 */
[----:B0-----:R-:W-:-:S04]  /*1640*/  IMAD.WIDE.U32 R18, R10, R6, RZ ;  /* 0x000000060a127225 */ /* 0x001fc800078e00ff */
[C---:B------:R-:W-:Y:S01]  /*1650*/  IMAD R17, R10.reuse, R5, R19 ;  /* 0x000000050a117224 */ /* 0x040fe200078e0213 */
[----:B------:R-:W-:Y:S01]  /*1660*/  IADD3 R23, P0, PT, RZ, -R18, RZ ;  /* 0x80000012ff177210 */ /* 0x000fe20007f1e0ff */
[----:B------:R-:W-:Y:S02]  /*1670*/  IMAD.MOV.U32 R19, RZ, RZ, R10 ;  /* 0x000000ffff137224 */ /* 0x000fe400078e000a */
        /* <DEDUP_REMOVED lines=9> */
[----:B------:R-:W-:-:S03]  /*1710*/  IMAD.WIDE.U32 R10, R19, R6, RZ ;  /* 0x00000006130a7225 */ /* 0x000fc600078e00ff */
[----:B------:R-:W-:Y:S01]  /*1720*/  IADD3.X R9, PT, PT, RZ, RZ, R9, P2, P1 ;  /* 0x000000ffff097210 */ /* 0x000fe200017e2409 */
[----:B------:R-:W-:Y:S01]  /*1730*/  IMAD R11, R19, R5, R11 ;  /* 0x00000005130b7224 */ /* 0x000fe200078e020b */
[----:B------:R-:W-:-:S03]  /*1740*/  IADD3 R17, P0, PT, RZ, -R10, RZ ;  /* 0x8000000aff117210 */ /* 0x000fc60007f1e0ff */
[----:B------:R-:W-:Y:S02]  /*1750*/  IMAD R11, R9, R6, R11 ;  /* 0x00000006090b7224 */ /* 0x000fe400078e020b */
[----:B------:R-:W-:-:S04]  /*1760*/  IMAD.HI.U32 R18, R19, R17, RZ ;  /* 0x0000001113127227 */ /* 0x000fc800078e00ff */
[----:B------:R-:W-:Y:S01]  /*1770*/  IMAD.X R10, RZ, RZ, ~R11, P0 ;  /* 0x000000ffff0a7224 */ /* 0x000fe200000e0e0b */
[----:B------:R-:W-:-:S03]  /*1780*/  MOV R11, RZ ;  /* 0x000000ff000b7202 */ /* 0x000fc60000000f00 */
        /* <DEDUP_REMOVED lines=15> */
[----:B------:R-:W-:Y:S02]  /*1880*/  IMAD.X R9, RZ, RZ, R9, P1 ;  /* 0x000000ffff097224 */ /* 0x000fe400008e0609 */
[----:B------:R-:W-:Y:S01]  /*1890*/  IMAD R17, R17, R5, R11 ;  /* 0x0000000511117224 */ /* 0x000fe200078e020b */
[----:B------:R-:W-:-:S03]  /*18a0*/  IADD3 R11, P1, PT, -R10, R7, RZ ;  /* 0x000000070a0b7210 */ /* 0x000fc60007f3e1ff */
[-C--:B------:R-:W-:Y:S01]  /*18b0*/  IMAD R9, R9, R6.reuse, R17 ;  /* 0x0000000609097224 */ /* 0x080fe200078e0211 */
[----:B------:R-:W-:-:S04]  /*18c0*/  ISETP.GE.U32.AND P0, PT, R11, R6, PT ;  /* 0x000000060b00720c */ /* 0x000fc80003f06070 */
        /* <DEDUP_REMOVED lines=9> */
[----:B------:R-:W-:Y:S02]  /*1960*/  MOV R6, R4 ;  /* 0x0000000400067202 */ /* 0x000fe40000000f00 */
[----:B------:R-:W-:-:S02]  /*1970*/  ISETP.GE.U32.AND.EX P0, PT, R8, R5, PT, P0 ;  /* 0x000000050800720c */ /* 0x000fc40003f06100 */
[----:B------:R-:W-:Y:S02]  /*1980*/  ISETP.NE.AND.EX P1, PT, R5, RZ, PT, P1 ;  /* 0x000000ff0500720c */ /* 0x000fe40003f25310 */
[----:B------:R-:W-:Y:S01]  /*1990*/  SEL R17, R17, R7, P0 ;  /* 0x0000000711117207 */ /* 0x000fe20000000000 */
[----:B------:R-:W-:-:S03]  /*19a0*/  IMAD.MOV.U32 R7, RZ, RZ, 0x0 ;  /* 0x00000000ff077424 */ /* 0x000fc600078e00ff */
[----:B------:R-:W-:Y:S01]  /*19b0*/  SEL R17, R17, 0xffffffff, P1 ;  /* 0xffffffff11117807 */ /* 0x000fe20000800000 */
[----:B------:R-:W-:Y:S06]  /*19c0*/  RET.REL.NODEC R6 `(_ZN6caffe228deformable_im2col_gpu_kernelIfEEviPKT_S3_iiiiiiiiiiiiiPS1_) ;  /* 0xffffffe4068c7950 */ /* 0x000fec0003c3ffff */
.L_x_78:
        /* <DEDUP_REMOVED lines=11> */
.L_x_84:


//--------------------- .nv.shared.reserved.0     --------------------------
	.section	.nv.shared.reserved.0,"aw",@nobits
	.weak		__nv_reservedSMEM_offset_0_alias
	.size		__nv_reservedSMEM_offset_0_alias, 0, 64
	.other		__nv_reservedSMEM_offset_0_alias,@"STO_CUDA_RESERVED_SHARED STV_DEFAULT"
__nv_reservedSMEM_offset_0_alias:
	.zero		0
	.zero		64


//--------------------- .nv.global                --------------------------
	.section	.nv.global,"aw",@nobits
	.align	8
.nv.global:
	.type		_ZTVN10__cxxabiv120__si_class_type_infoE,@object
	.size		_ZTVN10__cxxabiv120__si_class_type_infoE,(_ZTTNSt7__cxx1119basic_ostringstreamIcSt11char_traitsIcESaIcEEE - _ZTVN10__cxxabiv120__si_class_type_infoE)
_ZTVN10__cxxabiv120__si_class_type_infoE:
	.zero		8
	.type		_ZTTNSt7__cxx1119basic_ostringstreamIcSt11char_traitsIcESaIcEEE,@object
	.size		_ZTTNSt7__cxx1119basic_ostringstreamIcSt11char_traitsIcESaIcEEE,(_ZTVN10__cxxabiv120__function_type_infoE - _ZTTNSt7__cxx1119basic_ostringstreamIcSt11char_traitsIcESaIcEEE)
_ZTTNSt7__cxx1119basic_ostringstreamIcSt11char_traitsIcESaIcEEE:
	.zero		8
	.type		_ZTVN10__cxxabiv120__function_type_infoE,@object
	.size		_ZTVN10__cxxabiv120__function_type_infoE,(_ZTVN10__cxxabiv117__class_type_infoE - _ZTVN10__cxxabiv120__function_type_infoE)
_ZTVN10__cxxabiv120__function_type_infoE:
	.zero		8
	.type		_ZTVN10__cxxabiv117__class_type_infoE,@object
	.size		_ZTVN10__cxxabiv117__class_type_infoE,(_ZTTSo - _ZTVN10__cxxabiv117__class_type_infoE)
_ZTVN10__cxxabiv117__class_type_infoE:
	.zero		8
	.type		_ZTTSo,@object
	.size		_ZTTSo,(_ZTVN10__cxxabiv119__pointer_type_infoE - _ZTTSo)
_ZTTSo:
	.zero		8
	.type		_ZTVN10__cxxabiv119__pointer_type_infoE,@object
	.size		_ZTVN10__cxxabiv119__pointer_type_infoE,(_ZTVSt9basic_iosIcSt11char_traitsIcEE - _ZTVN10__cxxabiv119__pointer_type_infoE)
_ZTVN10__cxxabiv119__pointer_type_infoE:
	.zero		8
	.type		_ZTVSt9basic_iosIcSt11char_traitsIcEE,@object
	.size		_ZTVSt9basic_iosIcSt11char_traitsIcEE,(_ZTVN3c1020intrusive_ptr_targetE - _ZTVSt9basic_iosIcSt11char_traitsIcEE)
_ZTVSt9basic_iosIcSt11char_traitsIcEE:
	.zero		32
	.type		_ZTVN3c1020intrusive_ptr_targetE,@object
	.size		_ZTVN3c1020intrusive_ptr_targetE,(_ZTVN3c1011StorageImplE - _ZTVN3c1020intrusive_ptr_targetE)
_ZTVN3c1020intrusive_ptr_targetE:
	.zero		40
	.type		_ZTVN3c1011StorageImplE,@object
	.size		_ZTVN3c1011StorageImplE,(_ZTVN3c105ErrorE - _ZTVN3c1011StorageImplE)
_ZTVN3c1011StorageImplE:
	.zero		40
	.type		_ZTVN3c105ErrorE,@object
	.size		_ZTVN3c105ErrorE,(_ZTVSt15basic_streambufIcSt11char_traitsIcEE - _ZTVN3c105ErrorE)
_ZTVN3c105ErrorE:
	.zero		40
	.type		_ZTVSt15basic_streambufIcSt11char_traitsIcEE,@object
	.size		_ZTVSt15basic_streambufIcSt11char_traitsIcEE,(_ZTVNSt7__cxx1115basic_stringbufIcSt11char_traitsIcESaIcEEE - _ZTVSt15basic_streambufIcSt11char_traitsIcEE)
_ZTVSt15basic_streambufIcSt11char_traitsIcEE:
	.zero		128
	.type		_ZTVNSt7__cxx1115basic_stringbufIcSt11char_traitsIcESaIcEEE,@object
	.size		_ZTVNSt7__cxx1115basic_stringbufIcSt11char_traitsIcESaIcEEE,(_ZTVN6caffe28OperatorINS_11CUDAContextEEE - _ZTVNSt7__cxx1115basic_stringbufIcSt11char_traitsIcESaIcEEE)
_ZTVNSt7__cxx1115basic_stringbufIcSt11char_traitsIcESaIcEEE:
	.zero		128
	.type		_ZTVN6caffe28OperatorINS_11CUDAContextEEE,@object
	.size		_ZTVN6caffe28OperatorINS_11CUDAContextEEE,(_ZTVN6caffe220DeformConvGradientOpIfNS_11CUDAContextEEE - _ZTVN6caffe28OperatorINS_11CUDAContextEEE)
_ZTVN6caffe28OperatorINS_11CUDAContextEEE:
	.zero		136
	.type		_ZTVN6caffe220DeformConvGradientOpIfNS_11CUDAContextEEE,@object
	.size		_ZTVN6caffe220DeformConvGradientOpIfNS_11CUDAContextEEE,(_ZTVN6caffe216DeformConvOpBaseIfNS_11CUDAContextEEE - _ZTVN6caffe220DeformConvGradientOpIfNS_11CUDAContextEEE)
_ZTVN6caffe220DeformConvGradientOpIfNS_11CUDAContextEEE:
	.zero		152
	.type		_ZTVN6caffe216DeformConvOpBaseIfNS_11CUDAContextEEE,@object
	.size		_ZTVN6caffe216DeformConvOpBaseIfNS_11CUDAContextEEE,(_ZTVN6caffe212DeformConvOpIfNS_11CUDAContextEEE - _ZTVN6caffe216DeformConvOpBaseIfNS_11CUDAContextEEE)
_ZTVN6caffe216DeformConvOpBaseIfNS_11CUDAContextEEE:
	.zero		152
	.type		_ZTVN6caffe212DeformConvOpIfNS_11CUDAContextEEE,@object
	.size		_ZTVN6caffe212DeformConvOpIfNS_11CUDAContextEEE,(_ZTVN6caffe214ConvPoolOpBaseINS_11CUDAContextEEE - _ZTVN6caffe212DeformConvOpIfNS_11CUDAContextEEE)
_ZTVN6caffe212DeformConvOpIfNS_11CUDAContextEEE:
	.zero		152
	.type		_ZTVN6caffe214ConvPoolOpBaseINS_11CUDAContextEEE,@object
	.size		_ZTVN6caffe214ConvPoolOpBaseINS_11CUDAContextEEE,(.L_13 - _ZTVN6caffe214ConvPoolOpBaseINS_11CUDAContextEEE)
_ZTVN6caffe214ConvPoolOpBaseINS_11CUDAContextEEE:
	.zero		152
.L_13:


//--------------------- .nv.constant0._ZN6caffe228deformable_col2im_gpu_kernelIfEEviPKT_S3_iiiiiiiiiiiiiiPS1_ --------------------------
	.section	.nv.constant0._ZN6caffe228deformable_col2im_gpu_kernelIfEEviPKT_S3_iiiiiiiiiiiiiiPS1_,"a",@progbits
	.sectionflags	@""
	.align	4
.nv.constant0._ZN6caffe228deformable_col2im_gpu_kernelIfEEviPKT_S3_iiiiiiiiiiiiiiPS1_:
	.zero		984


//--------------------- .nv.constant0._ZN6caffe234deformable_col2im_coord_gpu_kernelIfEEviPKT_S3_S3_iiiiiiiiiiiiiiPS1_ --------------------------
	.section	.nv.constant0._ZN6caffe234deformable_col2im_coord_gpu_kernelIfEEviPKT_S3_S3_iiiiiiiiiiiiiiPS1_,"a",@progbits
	.sectionflags	@""
	.align	4
.nv.constant0._ZN6caffe234deformable_col2im_coord_gpu_kernelIfEEviPKT_S3_S3_iiiiiiiiiiiiiiPS1_:
	.zero		992


//--------------------- .nv.constant0._ZN6caffe228deformable_im2col_gpu_kernelIfEEviPKT_S3_iiiiiiiiiiiiiPS1_ --------------------------
	.section	.nv.constant0._ZN6caffe228deformable_im2col_gpu_kernelIfEEviPKT_S3_iiiiiiiiiiiiiPS1_,"a",@progbits
	.sectionflags	@""
	.align	4
.nv.constant0._ZN6caffe228deformable_im2col_gpu_kernelIfEEviPKT_S3_iiiiiiiiiiiiiPS1_:
	.zero		984


//--------------------- SYMBOLS --------------------------

	.type		.nv.reservedSmem.offset0,@object
	.size		.nv.reservedSmem.offset0,0x4
